//
// Generated by NVIDIA NVVM Compiler
//
// Compiler Build ID: CL-36424714
// Cuda compilation tools, release 13.0, V13.0.88
// Based on NVVM 20.0.0
//

.version 9.0
.target sm_100
.address_size 64

	// .globl	_Z13fitnessKerneliiiiiiiPiS_S_iS_S_S_

.visible .entry _Z13fitnessKerneliiiiiiiPiS_S_iS_S_S_(
	.param .u32 _Z13fitnessKerneliiiiiiiPiS_S_iS_S_S__param_0,
	.param .u32 _Z13fitnessKerneliiiiiiiPiS_S_iS_S_S__param_1,
	.param .u32 _Z13fitnessKerneliiiiiiiPiS_S_iS_S_S__param_2,
	.param .u32 _Z13fitnessKerneliiiiiiiPiS_S_iS_S_S__param_3,
	.param .u32 _Z13fitnessKerneliiiiiiiPiS_S_iS_S_S__param_4,
	.param .u32 _Z13fitnessKerneliiiiiiiPiS_S_iS_S_S__param_5,
	.param .u32 _Z13fitnessKerneliiiiiiiPiS_S_iS_S_S__param_6,
	.param .u64 .ptr .align 1 _Z13fitnessKerneliiiiiiiPiS_S_iS_S_S__param_7,
	.param .u64 .ptr .align 1 _Z13fitnessKerneliiiiiiiPiS_S_iS_S_S__param_8,
	.param .u64 .ptr .align 1 _Z13fitnessKerneliiiiiiiPiS_S_iS_S_S__param_9,
	.param .u32 _Z13fitnessKerneliiiiiiiPiS_S_iS_S_S__param_10,
	.param .u64 .ptr .align 1 _Z13fitnessKerneliiiiiiiPiS_S_iS_S_S__param_11,
	.param .u64 .ptr .align 1 _Z13fitnessKerneliiiiiiiPiS_S_iS_S_S__param_12,
	.param .u64 .ptr .align 1 _Z13fitnessKerneliiiiiiiPiS_S_iS_S_S__param_13
)
{
	.local .align 4 .b8 	__local_depot0[500];
	.reg .b64 	%SP;
	.reg .b64 	%SPL;
	.reg .pred 	%p<19>;
	.reg .b32 	%r<91>;
	.reg .b64 	%rd<85>;

	mov.u64 	%SPL, __local_depot0;
	ld.param.u32 	%r28, [_Z13fitnessKerneliiiiiiiPiS_S_iS_S_S__param_0];
	ld.param.u32 	%r30, [_Z13fitnessKerneliiiiiiiPiS_S_iS_S_S__param_1];
	ld.param.u32 	%r25, [_Z13fitnessKerneliiiiiiiPiS_S_iS_S_S__param_2];
	ld.param.u32 	%r26, [_Z13fitnessKerneliiiiiiiPiS_S_iS_S_S__param_3];
	ld.param.u32 	%r27, [_Z13fitnessKerneliiiiiiiPiS_S_iS_S_S__param_10];
	ld.param.u64 	%rd21, [_Z13fitnessKerneliiiiiiiPiS_S_iS_S_S__param_11];
	cvta.to.global.u64 	%rd1, %rd21;
	add.u64 	%rd2, %SPL, 0;
	mov.u32 	%r31, %tid.x;
	mov.u32 	%r32, %tid.y;
	mov.u32 	%r33, %tid.z;
	mov.u32 	%r34, %ctaid.x;
	mov.u32 	%r35, %ctaid.y;
	mov.u32 	%r36, %ctaid.z;
	mov.u32 	%r37, %ntid.x;
	mov.u32 	%r38, %ntid.y;
	mov.u32 	%r39, %ntid.z;
	mad.lo.s32 	%r1, %r34, %r37, %r31;
	mad.lo.s32 	%r40, %r35, %r38, %r32;
	mad.lo.s32 	%r41, %r36, %r39, %r33;
	add.s32 	%r85, %r27, -1;
	setp.ge.s32 	%p1, %r1, %r25;
	setp.ge.s32 	%p2, %r40, %r30;
	or.pred  	%p3, %p1, %p2;
	setp.ge.s32 	%p4, %r41, %r28;
	or.pred  	%p5, %p3, %p4;
	@%p5 bra 	$L__BB0_13;
	setp.lt.s32 	%p6, %r26, 1;
	@%p6 bra 	$L__BB0_4;
	ld.param.u64 	%rd78, [_Z13fitnessKerneliiiiiiiPiS_S_iS_S_S__param_9];
	ld.param.u64 	%rd77, [_Z13fitnessKerneliiiiiiiPiS_S_iS_S_S__param_8];
	ld.param.u64 	%rd76, [_Z13fitnessKerneliiiiiiiPiS_S_iS_S_S__param_7];
	add.s32 	%r5, %r40, -1;
	add.s32 	%r6, %r41, -1;
	mul.lo.s32 	%r7, %r25, %r30;
	cvta.to.global.u64 	%rd23, %rd78;
	add.s64 	%rd84, %rd23, 8;
	cvta.to.global.u64 	%rd24, %rd77;
	add.s64 	%rd83, %rd24, 8;
	cvta.to.global.u64 	%rd25, %rd76;
	add.s64 	%rd82, %rd25, 8;
	add.s64 	%rd81, %rd2, 8;
	mov.b32 	%r90, 0;
	cvt.u64.u32 	%rd29, %r1;
$L__BB0_3:
	ld.param.u64 	%rd80, [_Z13fitnessKerneliiiiiiiPiS_S_iS_S_S__param_13];
	ld.global.s32 	%rd26, [%rd84+-8];
	ld.global.u32 	%r43, [%rd83+-8];
	add.s32 	%r44, %r43, %r5;
	mul.lo.s32 	%r45, %r44, %r25;
	ld.global.u32 	%r46, [%rd82+-8];
	add.s32 	%r47, %r46, %r6;
	mul.lo.s32 	%r48, %r47, %r7;
	cvt.s64.s32 	%rd27, %r48;
	cvt.s64.s32 	%rd28, %r45;
	add.s64 	%rd30, %rd26, %rd29;
	add.s64 	%rd31, %rd30, %rd28;
	add.s64 	%rd32, %rd31, %rd27;
	cvta.to.global.u64 	%rd33, %rd80;
	shl.b64 	%rd34, %rd32, 2;
	add.s64 	%rd35, %rd33, %rd34;
	ld.global.u32 	%r49, [%rd35+-4];
	st.local.u32 	[%rd81+-8], %r49;
	ld.global.s32 	%rd36, [%rd84+-4];
	ld.global.u32 	%r50, [%rd83+-4];
	add.s32 	%r51, %r50, %r5;
	mul.lo.s32 	%r52, %r51, %r25;
	ld.global.u32 	%r53, [%rd82+-4];
	add.s32 	%r54, %r53, %r6;
	mul.lo.s32 	%r55, %r54, %r7;
	cvt.s64.s32 	%rd37, %r55;
	cvt.s64.s32 	%rd38, %r52;
	add.s64 	%rd39, %rd36, %rd29;
	add.s64 	%rd40, %rd39, %rd38;
	add.s64 	%rd41, %rd40, %rd37;
	shl.b64 	%rd42, %rd41, 2;
	add.s64 	%rd43, %rd33, %rd42;
	ld.global.u32 	%r56, [%rd43+-4];
	st.local.u32 	[%rd81+-4], %r56;
	ld.global.s32 	%rd44, [%rd84];
	ld.global.u32 	%r57, [%rd83];
	add.s32 	%r58, %r57, %r5;
	mul.lo.s32 	%r59, %r58, %r25;
	ld.global.u32 	%r60, [%rd82];
	add.s32 	%r61, %r60, %r6;
	mul.lo.s32 	%r62, %r61, %r7;
	cvt.s64.s32 	%rd45, %r62;
	cvt.s64.s32 	%rd46, %r59;
	add.s64 	%rd47, %rd44, %rd29;
	add.s64 	%rd48, %rd47, %rd46;
	add.s64 	%rd49, %rd48, %rd45;
	shl.b64 	%rd50, %rd49, 2;
	add.s64 	%rd51, %rd33, %rd50;
	ld.global.u32 	%r63, [%rd51+-4];
	st.local.u32 	[%rd81], %r63;
	ld.global.s32 	%rd52, [%rd84+4];
	ld.global.u32 	%r64, [%rd83+4];
	add.s32 	%r65, %r64, %r5;
	mul.lo.s32 	%r66, %r65, %r25;
	ld.global.u32 	%r67, [%rd82+4];
	add.s32 	%r68, %r67, %r6;
	mul.lo.s32 	%r69, %r68, %r7;
	cvt.s64.s32 	%rd53, %r69;
	cvt.s64.s32 	%rd54, %r66;
	add.s64 	%rd55, %rd52, %rd29;
	add.s64 	%rd56, %rd55, %rd54;
	add.s64 	%rd57, %rd56, %rd53;
	shl.b64 	%rd58, %rd57, 2;
	add.s64 	%rd59, %rd33, %rd58;
	ld.global.u32 	%r70, [%rd59+-4];
	st.local.u32 	[%rd81+4], %r70;
	ld.global.s32 	%rd60, [%rd84+8];
	ld.global.u32 	%r71, [%rd83+8];
	add.s32 	%r72, %r71, %r5;
	mul.lo.s32 	%r73, %r72, %r25;
	ld.global.u32 	%r74, [%rd82+8];
	add.s32 	%r75, %r74, %r6;
	mul.lo.s32 	%r76, %r75, %r7;
	cvt.s64.s32 	%rd61, %r76;
	cvt.s64.s32 	%rd62, %r73;
	add.s64 	%rd63, %rd60, %rd29;
	add.s64 	%rd64, %rd63, %rd62;
	add.s64 	%rd65, %rd64, %rd61;
	shl.b64 	%rd66, %rd65, 2;
	add.s64 	%rd67, %rd33, %rd66;
	ld.global.u32 	%r77, [%rd67+-4];
	st.local.u32 	[%rd81+8], %r77;
	add.s32 	%r90, %r90, 5;
	add.s64 	%rd84, %rd84, 20;
	add.s64 	%rd83, %rd83, 20;
	add.s64 	%rd82, %rd82, 20;
	add.s64 	%rd81, %rd81, 20;
	setp.lt.s32 	%p7, %r90, %r26;
	@%p7 bra 	$L__BB0_3;
$L__BB0_4:
	setp.lt.s32 	%p8, %r27, 1;
	@%p8 bra 	$L__BB0_13;
	setp.lt.s32 	%p9, %r26, 1;
	@%p9 bra 	$L__BB0_12;
	ld.param.u64 	%rd79, [_Z13fitnessKerneliiiiiiiPiS_S_iS_S_S__param_12];
	cvta.to.global.u64 	%rd7, %rd79;
	mov.b32 	%r86, 0;
$L__BB0_7:
	add.s32 	%r82, %r85, %r86;
	shr.u32 	%r10, %r82, 1;
	mul.lo.s32 	%r11, %r10, %r26;
	add.s32 	%r12, %r10, 1;
	add.s32 	%r13, %r10, -1;
	mov.b32 	%r89, 0;
$L__BB0_8:
	add.s32 	%r83, %r89, %r11;
	mul.wide.u32 	%rd70, %r83, 4;
	add.s64 	%rd71, %rd7, %rd70;
	ld.global.u32 	%r17, [%rd71];
	mul.wide.u32 	%rd72, %r89, 4;
	add.s64 	%rd73, %rd2, %rd72;
	ld.local.u32 	%r18, [%rd73];
	setp.gt.s32 	%p10, %r17, %r18;
	setp.lt.s32 	%p11, %r17, %r18;
	selp.b32 	%r86, %r12, %r86, %p11;
	selp.b32 	%r85, %r13, %r85, %p10;
	setp.eq.s32 	%p12, %r17, %r18;
	add.s32 	%r89, %r89, 1;
	setp.lt.s32 	%p13, %r89, %r26;
	and.pred  	%p14, %p13, %p12;
	@%p14 bra 	$L__BB0_8;
	setp.ne.s32 	%p15, %r17, %r18;
	@%p15 bra 	$L__BB0_11;
	mul.wide.u32 	%rd74, %r10, 4;
	add.s64 	%rd75, %rd1, %rd74;
	atom.global.add.u32 	%r84, [%rd75], -1;
$L__BB0_11:
	setp.eq.s32 	%p16, %r17, %r18;
	setp.gt.s32 	%p17, %r86, %r85;
	or.pred  	%p18, %p17, %p16;
	@%p18 bra 	$L__BB0_13;
	bra.uni 	$L__BB0_7;
$L__BB0_12:
	shr.u32 	%r78, %r85, 1;
	mul.wide.u32 	%rd68, %r78, 4;
	add.s64 	%rd69, %rd1, %rd68;
	atom.global.add.u32 	%r79, [%rd69], -1;
$L__BB0_13:
	ret;

}
	// .globl	_Z22fitnessKernelOptimizediiiiiiiPiS_S_iS_S_S_
.visible .entry _Z22fitnessKernelOptimizediiiiiiiPiS_S_iS_S_S_(
	.param .u32 _Z22fitnessKernelOptimizediiiiiiiPiS_S_iS_S_S__param_0,
	.param .u32 _Z22fitnessKernelOptimizediiiiiiiPiS_S_iS_S_S__param_1,
	.param .u32 _Z22fitnessKernelOptimizediiiiiiiPiS_S_iS_S_S__param_2,
	.param .u32 _Z22fitnessKernelOptimizediiiiiiiPiS_S_iS_S_S__param_3,
	.param .u32 _Z22fitnessKernelOptimizediiiiiiiPiS_S_iS_S_S__param_4,
	.param .u32 _Z22fitnessKernelOptimizediiiiiiiPiS_S_iS_S_S__param_5,
	.param .u32 _Z22fitnessKernelOptimizediiiiiiiPiS_S_iS_S_S__param_6,
	.param .u64 .ptr .align 1 _Z22fitnessKernelOptimizediiiiiiiPiS_S_iS_S_S__param_7,
	.param .u64 .ptr .align 1 _Z22fitnessKernelOptimizediiiiiiiPiS_S_iS_S_S__param_8,
	.param .u64 .ptr .align 1 _Z22fitnessKernelOptimizediiiiiiiPiS_S_iS_S_S__param_9,
	.param .u32 _Z22fitnessKernelOptimizediiiiiiiPiS_S_iS_S_S__param_10,
	.param .u64 .ptr .align 1 _Z22fitnessKernelOptimizediiiiiiiPiS_S_iS_S_S__param_11,
	.param .u64 .ptr .align 1 _Z22fitnessKernelOptimizediiiiiiiPiS_S_iS_S_S__param_12,
	.param .u64 .ptr .align 1 _Z22fitnessKernelOptimizediiiiiiiPiS_S_iS_S_S__param_13
)
{
	.local .align 4 .b8 	__local_depot1[500];
	.reg .b64 	%SP;
	.reg .b64 	%SPL;
	.reg .pred 	%p<137>;
	.reg .b32 	%r<795>;
	.reg .b64 	%rd<569>;

	mov.u64 	%SPL, __local_depot1;
	ld.param.u32 	%r312, [_Z22fitnessKernelOptimizediiiiiiiPiS_S_iS_S_S__param_0];
	ld.param.u32 	%r314, [_Z22fitnessKernelOptimizediiiiiiiPiS_S_iS_S_S__param_1];
	ld.param.u32 	%r309, [_Z22fitnessKernelOptimizediiiiiiiPiS_S_iS_S_S__param_2];
	ld.param.u64 	%rd8, [_Z22fitnessKernelOptimizediiiiiiiPiS_S_iS_S_S__param_7];
	ld.param.u64 	%rd9, [_Z22fitnessKernelOptimizediiiiiiiPiS_S_iS_S_S__param_8];
	ld.param.u64 	%rd10, [_Z22fitnessKernelOptimizediiiiiiiPiS_S_iS_S_S__param_9];
	ld.param.u64 	%rd13, [_Z22fitnessKernelOptimizediiiiiiiPiS_S_iS_S_S__param_13];
	add.u64 	%rd1, %SPL, 0;
	mov.u32 	%r315, %tid.x;
	mov.u32 	%r316, %tid.y;
	mov.u32 	%r317, %tid.z;
	mov.u32 	%r318, %ctaid.x;
	mov.u32 	%r319, %ctaid.y;
	mov.u32 	%r320, %ctaid.z;
	mov.u32 	%r321, %ntid.x;
	mov.u32 	%r322, %ntid.y;
	mov.u32 	%r323, %ntid.z;
	mad.lo.s32 	%r1, %r318, %r321, %r315;
	mad.lo.s32 	%r324, %r319, %r322, %r316;
	mad.lo.s32 	%r325, %r320, %r323, %r317;
	setp.ge.s32 	%p1, %r1, %r309;
	setp.ge.s32 	%p2, %r324, %r314;
	or.pred  	%p3, %p1, %p2;
	setp.ge.s32 	%p4, %r325, %r312;
	or.pred  	%p5, %p3, %p4;
	@%p5 bra 	$L__BB1_134;
	ld.param.u32 	%r621, [_Z22fitnessKernelOptimizediiiiiiiPiS_S_iS_S_S__param_3];
	setp.lt.s32 	%p6, %r621, 1;
	@%p6 bra 	$L__BB1_5;
	cvta.to.global.u64 	%rd2, %rd13;
	add.s32 	%r4, %r324, -1;
	add.s32 	%r5, %r325, -1;
	mul.lo.s32 	%r6, %r309, %r314;
	cvta.to.global.u64 	%rd16, %rd10;
	add.s64 	%rd3, %rd16, 8;
	cvta.to.global.u64 	%rd17, %rd9;
	add.s64 	%rd4, %rd17, 8;
	cvta.to.global.u64 	%rd18, %rd8;
	add.s64 	%rd5, %rd18, 8;
	mov.b32 	%r750, 0;
	mov.b64 	%rd568, 0;
	cvt.u64.u32 	%rd25, %r1;
$L__BB1_3:
	ld.param.u32 	%r622, [_Z22fitnessKernelOptimizediiiiiiiPiS_S_iS_S_S__param_3];
	add.s64 	%rd19, %rd3, %rd568;
	ld.global.s32 	%rd20, [%rd19+-8];
	add.s64 	%rd21, %rd4, %rd568;
	ld.global.u32 	%r328, [%rd21+-8];
	add.s32 	%r329, %r328, %r4;
	mul.lo.s32 	%r330, %r329, %r309;
	add.s64 	%rd22, %rd5, %rd568;
	ld.global.u32 	%r331, [%rd22+-8];
	add.s32 	%r332, %r331, %r5;
	mul.lo.s32 	%r333, %r332, %r6;
	cvt.s64.s32 	%rd23, %r333;
	cvt.s64.s32 	%rd24, %r330;
	add.s64 	%rd26, %rd20, %rd25;
	add.s64 	%rd27, %rd26, %rd24;
	add.s64 	%rd28, %rd27, %rd23;
	shl.b64 	%rd29, %rd28, 2;
	add.s64 	%rd30, %rd2, %rd29;
	ld.global.u32 	%r334, [%rd30+-4];
	add.s64 	%rd31, %rd1, %rd568;
	st.local.u32 	[%rd31], %r334;
	ld.global.s32 	%rd32, [%rd19+-4];
	ld.global.u32 	%r335, [%rd21+-4];
	add.s32 	%r336, %r335, %r4;
	mul.lo.s32 	%r337, %r336, %r309;
	ld.global.u32 	%r338, [%rd22+-4];
	add.s32 	%r339, %r338, %r5;
	mul.lo.s32 	%r340, %r339, %r6;
	cvt.s64.s32 	%rd33, %r340;
	cvt.s64.s32 	%rd34, %r337;
	add.s64 	%rd35, %rd32, %rd25;
	add.s64 	%rd36, %rd35, %rd34;
	add.s64 	%rd37, %rd36, %rd33;
	shl.b64 	%rd38, %rd37, 2;
	add.s64 	%rd39, %rd2, %rd38;
	ld.global.u32 	%r341, [%rd39+-4];
	st.local.u32 	[%rd31+4], %r341;
	ld.global.s32 	%rd40, [%rd19];
	ld.global.u32 	%r342, [%rd21];
	add.s32 	%r343, %r342, %r4;
	mul.lo.s32 	%r344, %r343, %r309;
	ld.global.u32 	%r345, [%rd22];
	add.s32 	%r346, %r345, %r5;
	mul.lo.s32 	%r347, %r346, %r6;
	cvt.s64.s32 	%rd41, %r347;
	cvt.s64.s32 	%rd42, %r344;
	add.s64 	%rd43, %rd40, %rd25;
	add.s64 	%rd44, %rd43, %rd42;
	add.s64 	%rd45, %rd44, %rd41;
	shl.b64 	%rd46, %rd45, 2;
	add.s64 	%rd47, %rd2, %rd46;
	ld.global.u32 	%r348, [%rd47+-4];
	st.local.u32 	[%rd31+8], %r348;
	ld.global.s32 	%rd48, [%rd19+4];
	ld.global.u32 	%r349, [%rd21+4];
	add.s32 	%r350, %r349, %r4;
	mul.lo.s32 	%r351, %r350, %r309;
	ld.global.u32 	%r352, [%rd22+4];
	add.s32 	%r353, %r352, %r5;
	mul.lo.s32 	%r354, %r353, %r6;
	cvt.s64.s32 	%rd49, %r354;
	cvt.s64.s32 	%rd50, %r351;
	add.s64 	%rd51, %rd48, %rd25;
	add.s64 	%rd52, %rd51, %rd50;
	add.s64 	%rd53, %rd52, %rd49;
	shl.b64 	%rd54, %rd53, 2;
	add.s64 	%rd55, %rd2, %rd54;
	ld.global.u32 	%r355, [%rd55+-4];
	st.local.u32 	[%rd31+12], %r355;
	ld.global.s32 	%rd56, [%rd19+8];
	ld.global.u32 	%r356, [%rd21+8];
	add.s32 	%r357, %r356, %r4;
	mul.lo.s32 	%r358, %r357, %r309;
	ld.global.u32 	%r359, [%rd22+8];
	add.s32 	%r360, %r359, %r5;
	mul.lo.s32 	%r361, %r360, %r6;
	cvt.s64.s32 	%rd57, %r361;
	cvt.s64.s32 	%rd58, %r358;
	add.s64 	%rd59, %rd56, %rd25;
	add.s64 	%rd60, %rd59, %rd58;
	add.s64 	%rd61, %rd60, %rd57;
	shl.b64 	%rd62, %rd61, 2;
	add.s64 	%rd63, %rd2, %rd62;
	ld.global.u32 	%r362, [%rd63+-4];
	st.local.u32 	[%rd31+16], %r362;
	add.s32 	%r750, %r750, 5;
	add.s64 	%rd568, %rd568, 20;
	setp.lt.s32 	%p7, %r750, %r622;
	@%p7 bra 	$L__BB1_3;
	ld.local.u32 	%r790, [%rd1];
	ld.local.u32 	%r789, [%rd1+4];
	ld.local.u32 	%r788, [%rd1+8];
	ld.local.u32 	%r787, [%rd1+12];
	ld.local.u32 	%r786, [%rd1+16];
	ld.local.u32 	%r785, [%rd1+20];
	ld.local.u32 	%r784, [%rd1+24];
	ld.local.u32 	%r783, [%rd1+28];
	ld.local.u32 	%r782, [%rd1+32];
	ld.local.u32 	%r781, [%rd1+36];
	ld.local.u32 	%r780, [%rd1+40];
	ld.local.u32 	%r779, [%rd1+44];
	ld.local.u32 	%r778, [%rd1+48];
	ld.local.u32 	%r777, [%rd1+52];
	ld.local.u32 	%r776, [%rd1+56];
	ld.local.u32 	%r775, [%rd1+60];
	ld.local.u32 	%r774, [%rd1+64];
	ld.local.u32 	%r773, [%rd1+68];
	ld.local.u32 	%r772, [%rd1+72];
	ld.local.u32 	%r771, [%rd1+76];
	ld.local.u32 	%r770, [%rd1+80];
	ld.local.u32 	%r769, [%rd1+84];
	ld.local.u32 	%r768, [%rd1+88];
	ld.local.u32 	%r767, [%rd1+92];
	ld.local.u32 	%r766, [%rd1+96];
	ld.local.u32 	%r765, [%rd1+100];
	ld.local.u32 	%r764, [%rd1+104];
	ld.local.u32 	%r763, [%rd1+108];
	ld.local.u32 	%r762, [%rd1+112];
	ld.local.u32 	%r761, [%rd1+116];
	ld.local.u32 	%r760, [%rd1+120];
	ld.local.u32 	%r759, [%rd1+124];
	ld.local.u32 	%r758, [%rd1+128];
	ld.local.u32 	%r757, [%rd1+132];
	ld.local.u32 	%r756, [%rd1+136];
	ld.local.u32 	%r755, [%rd1+140];
	ld.local.u32 	%r754, [%rd1+144];
	ld.local.u32 	%r753, [%rd1+148];
	ld.local.u32 	%r752, [%rd1+152];
	ld.local.u32 	%r751, [%rd1+156];
$L__BB1_5:
	ld.param.u32 	%r748, [_Z22fitnessKernelOptimizediiiiiiiPiS_S_iS_S_S__param_10];
	setp.lt.s32 	%p8, %r748, 1;
	@%p8 bra 	$L__BB1_134;
	ld.param.u32 	%r749, [_Z22fitnessKernelOptimizediiiiiiiPiS_S_iS_S_S__param_10];
	ld.local.u32 	%r89, [%rd1+160];
	ld.local.u32 	%r90, [%rd1+164];
	ld.local.u32 	%r91, [%rd1+168];
	ld.local.u32 	%r92, [%rd1+172];
	ld.local.u32 	%r93, [%rd1+176];
	ld.local.u32 	%r94, [%rd1+180];
	ld.local.u32 	%r95, [%rd1+184];
	ld.local.u32 	%r96, [%rd1+188];
	ld.local.u32 	%r97, [%rd1+192];
	ld.local.u32 	%r98, [%rd1+196];
	ld.local.u32 	%r99, [%rd1+200];
	ld.local.u32 	%r100, [%rd1+204];
	ld.local.u32 	%r101, [%rd1+208];
	ld.local.u32 	%r102, [%rd1+212];
	ld.local.u32 	%r103, [%rd1+216];
	ld.local.u32 	%r104, [%rd1+220];
	ld.local.u32 	%r105, [%rd1+224];
	ld.local.u32 	%r106, [%rd1+228];
	ld.local.u32 	%r107, [%rd1+232];
	ld.local.u32 	%r108, [%rd1+236];
	ld.local.u32 	%r109, [%rd1+240];
	ld.local.u32 	%r110, [%rd1+244];
	ld.local.u32 	%r111, [%rd1+248];
	ld.local.u32 	%r112, [%rd1+252];
	ld.local.u32 	%r113, [%rd1+256];
	ld.local.u32 	%r114, [%rd1+260];
	ld.local.u32 	%r115, [%rd1+264];
	ld.local.u32 	%r116, [%rd1+268];
	ld.local.u32 	%r117, [%rd1+272];
	ld.local.u32 	%r118, [%rd1+276];
	ld.local.u32 	%r119, [%rd1+280];
	ld.local.u32 	%r120, [%rd1+284];
	ld.local.u32 	%r121, [%rd1+288];
	ld.local.u32 	%r122, [%rd1+292];
	ld.local.u32 	%r123, [%rd1+296];
	ld.local.u32 	%r124, [%rd1+300];
	ld.local.u32 	%r125, [%rd1+304];
	ld.local.u32 	%r126, [%rd1+308];
	ld.local.u32 	%r127, [%rd1+312];
	ld.local.u32 	%r128, [%rd1+316];
	ld.local.u32 	%r129, [%rd1+320];
	ld.local.u32 	%r130, [%rd1+324];
	ld.local.u32 	%r131, [%rd1+328];
	ld.local.u32 	%r132, [%rd1+332];
	ld.local.u32 	%r133, [%rd1+336];
	ld.local.u32 	%r134, [%rd1+340];
	ld.local.u32 	%r135, [%rd1+344];
	ld.local.u32 	%r136, [%rd1+348];
	ld.local.u32 	%r137, [%rd1+352];
	ld.local.u32 	%r138, [%rd1+356];
	ld.local.u32 	%r139, [%rd1+360];
	ld.local.u32 	%r140, [%rd1+364];
	ld.local.u32 	%r141, [%rd1+368];
	ld.local.u32 	%r142, [%rd1+372];
	ld.local.u32 	%r143, [%rd1+376];
	ld.local.u32 	%r144, [%rd1+380];
	ld.local.u32 	%r145, [%rd1+384];
	ld.local.u32 	%r146, [%rd1+388];
	ld.local.u32 	%r147, [%rd1+392];
	ld.local.u32 	%r148, [%rd1+396];
	ld.local.u32 	%r149, [%rd1+400];
	ld.local.u32 	%r150, [%rd1+404];
	ld.local.u32 	%r151, [%rd1+408];
	ld.local.u32 	%r152, [%rd1+412];
	ld.local.u32 	%r153, [%rd1+416];
	ld.local.u32 	%r154, [%rd1+420];
	ld.local.u32 	%r155, [%rd1+424];
	ld.local.u32 	%r156, [%rd1+428];
	ld.local.u32 	%r157, [%rd1+432];
	ld.local.u32 	%r158, [%rd1+436];
	ld.local.u32 	%r159, [%rd1+440];
	ld.local.u32 	%r160, [%rd1+444];
	ld.local.u32 	%r161, [%rd1+448];
	ld.local.u32 	%r162, [%rd1+452];
	ld.local.u32 	%r163, [%rd1+456];
	ld.local.u32 	%r164, [%rd1+460];
	ld.local.u32 	%r165, [%rd1+464];
	ld.local.u32 	%r166, [%rd1+468];
	ld.local.u32 	%r167, [%rd1+472];
	ld.local.u32 	%r168, [%rd1+476];
	ld.local.u32 	%r169, [%rd1+480];
	ld.local.u32 	%r170, [%rd1+484];
	ld.local.u32 	%r171, [%rd1+488];
	ld.local.u32 	%r172, [%rd1+492];
	ld.local.u32 	%r173, [%rd1+496];
	add.s32 	%r791, %r749, -1;
	mov.b32 	%r793, 0;
$L__BB1_7:
	ld.param.u64 	%rd443, [_Z22fitnessKernelOptimizediiiiiiiPiS_S_iS_S_S__param_12];
	ld.param.u32 	%r623, [_Z22fitnessKernelOptimizediiiiiiiPiS_S_iS_S_S__param_3];
	add.s32 	%r364, %r791, %r793;
	shr.u32 	%r365, %r364, 31;
	add.s32 	%r366, %r364, %r365;
	shr.s32 	%r177, %r366, 1;
	mul.lo.s32 	%r367, %r177, %r623;
	cvta.to.global.u64 	%rd64, %rd443;
	mul.wide.s32 	%rd65, %r367, 4;
	add.s64 	%rd66, %rd64, %rd65;
	ld.global.u32 	%r368, [%rd66];
	sub.s32 	%r794, %r368, %r790;
	setp.ne.s32 	%p9, %r794, 0;
	@%p9 bra 	$L__BB1_133;
	ld.param.u64 	%rd444, [_Z22fitnessKernelOptimizediiiiiiiPiS_S_iS_S_S__param_12];
	ld.param.u32 	%r624, [_Z22fitnessKernelOptimizediiiiiiiPiS_S_iS_S_S__param_3];
	cvta.to.global.u64 	%rd67, %rd444;
	mul.lo.s32 	%r369, %r177, %r624;
	mul.wide.s32 	%rd68, %r369, 4;
	add.s64 	%rd69, %rd67, %rd68;
	ld.global.u32 	%r370, [%rd69+4];
	sub.s32 	%r794, %r370, %r789;
	setp.ne.s32 	%p10, %r794, 0;
	@%p10 bra 	$L__BB1_133;
	ld.param.u64 	%rd445, [_Z22fitnessKernelOptimizediiiiiiiPiS_S_iS_S_S__param_12];
	ld.param.u32 	%r625, [_Z22fitnessKernelOptimizediiiiiiiPiS_S_iS_S_S__param_3];
	cvta.to.global.u64 	%rd70, %rd445;
	mul.lo.s32 	%r371, %r177, %r625;
	mul.wide.s32 	%rd71, %r371, 4;
	add.s64 	%rd72, %rd70, %rd71;
	ld.global.u32 	%r372, [%rd72+8];
	sub.s32 	%r794, %r372, %r788;
	setp.ne.s32 	%p11, %r794, 0;
	@%p11 bra 	$L__BB1_133;
	ld.param.u64 	%rd446, [_Z22fitnessKernelOptimizediiiiiiiPiS_S_iS_S_S__param_12];
	ld.param.u32 	%r626, [_Z22fitnessKernelOptimizediiiiiiiPiS_S_iS_S_S__param_3];
	cvta.to.global.u64 	%rd73, %rd446;
	mul.lo.s32 	%r373, %r177, %r626;
	mul.wide.s32 	%rd74, %r373, 4;
	add.s64 	%rd75, %rd73, %rd74;
	ld.global.u32 	%r374, [%rd75+12];
	sub.s32 	%r794, %r374, %r787;
	setp.ne.s32 	%p12, %r794, 0;
	@%p12 bra 	$L__BB1_133;
	ld.param.u64 	%rd447, [_Z22fitnessKernelOptimizediiiiiiiPiS_S_iS_S_S__param_12];
	ld.param.u32 	%r627, [_Z22fitnessKernelOptimizediiiiiiiPiS_S_iS_S_S__param_3];
	cvta.to.global.u64 	%rd76, %rd447;
	mul.lo.s32 	%r375, %r177, %r627;
	mul.wide.s32 	%rd77, %r375, 4;
	add.s64 	%rd78, %rd76, %rd77;
	ld.global.u32 	%r376, [%rd78+16];
	sub.s32 	%r794, %r376, %r786;
	setp.ne.s32 	%p13, %r794, 0;
	@%p13 bra 	$L__BB1_133;
	ld.param.u64 	%rd448, [_Z22fitnessKernelOptimizediiiiiiiPiS_S_iS_S_S__param_12];
	ld.param.u32 	%r628, [_Z22fitnessKernelOptimizediiiiiiiPiS_S_iS_S_S__param_3];
	cvta.to.global.u64 	%rd79, %rd448;
	mul.lo.s32 	%r377, %r177, %r628;
	mul.wide.s32 	%rd80, %r377, 4;
	add.s64 	%rd81, %rd79, %rd80;
	ld.global.u32 	%r378, [%rd81+20];
	sub.s32 	%r794, %r378, %r785;
	setp.ne.s32 	%p14, %r794, 0;
	@%p14 bra 	$L__BB1_133;
	ld.param.u64 	%rd449, [_Z22fitnessKernelOptimizediiiiiiiPiS_S_iS_S_S__param_12];
	ld.param.u32 	%r629, [_Z22fitnessKernelOptimizediiiiiiiPiS_S_iS_S_S__param_3];
	cvta.to.global.u64 	%rd82, %rd449;
	mul.lo.s32 	%r379, %r177, %r629;
	mul.wide.s32 	%rd83, %r379, 4;
	add.s64 	%rd84, %rd82, %rd83;
	ld.global.u32 	%r380, [%rd84+24];
	sub.s32 	%r794, %r380, %r784;
	setp.ne.s32 	%p15, %r794, 0;
	@%p15 bra 	$L__BB1_133;
	ld.param.u64 	%rd450, [_Z22fitnessKernelOptimizediiiiiiiPiS_S_iS_S_S__param_12];
	ld.param.u32 	%r630, [_Z22fitnessKernelOptimizediiiiiiiPiS_S_iS_S_S__param_3];
	cvta.to.global.u64 	%rd85, %rd450;
	mul.lo.s32 	%r381, %r177, %r630;
	mul.wide.s32 	%rd86, %r381, 4;
	add.s64 	%rd87, %rd85, %rd86;
	ld.global.u32 	%r382, [%rd87+28];
	sub.s32 	%r794, %r382, %r783;
	setp.ne.s32 	%p16, %r794, 0;
	@%p16 bra 	$L__BB1_133;
	ld.param.u64 	%rd451, [_Z22fitnessKernelOptimizediiiiiiiPiS_S_iS_S_S__param_12];
	ld.param.u32 	%r631, [_Z22fitnessKernelOptimizediiiiiiiPiS_S_iS_S_S__param_3];
	cvta.to.global.u64 	%rd88, %rd451;
	mul.lo.s32 	%r383, %r177, %r631;
	mul.wide.s32 	%rd89, %r383, 4;
	add.s64 	%rd90, %rd88, %rd89;
	ld.global.u32 	%r384, [%rd90+32];
	sub.s32 	%r794, %r384, %r782;
	setp.ne.s32 	%p17, %r794, 0;
	@%p17 bra 	$L__BB1_133;
	ld.param.u64 	%rd452, [_Z22fitnessKernelOptimizediiiiiiiPiS_S_iS_S_S__param_12];
	ld.param.u32 	%r632, [_Z22fitnessKernelOptimizediiiiiiiPiS_S_iS_S_S__param_3];
	cvta.to.global.u64 	%rd91, %rd452;
	mul.lo.s32 	%r385, %r177, %r632;
	mul.wide.s32 	%rd92, %r385, 4;
	add.s64 	%rd93, %rd91, %rd92;
	ld.global.u32 	%r386, [%rd93+36];
	sub.s32 	%r794, %r386, %r781;
	setp.ne.s32 	%p18, %r794, 0;
	@%p18 bra 	$L__BB1_133;
	ld.param.u64 	%rd453, [_Z22fitnessKernelOptimizediiiiiiiPiS_S_iS_S_S__param_12];
	ld.param.u32 	%r633, [_Z22fitnessKernelOptimizediiiiiiiPiS_S_iS_S_S__param_3];
	cvta.to.global.u64 	%rd94, %rd453;
	mul.lo.s32 	%r387, %r177, %r633;
	mul.wide.s32 	%rd95, %r387, 4;
	add.s64 	%rd96, %rd94, %rd95;
	ld.global.u32 	%r388, [%rd96+40];
	sub.s32 	%r794, %r388, %r780;
	setp.ne.s32 	%p19, %r794, 0;
	@%p19 bra 	$L__BB1_133;
	ld.param.u64 	%rd454, [_Z22fitnessKernelOptimizediiiiiiiPiS_S_iS_S_S__param_12];
	ld.param.u32 	%r634, [_Z22fitnessKernelOptimizediiiiiiiPiS_S_iS_S_S__param_3];
	cvta.to.global.u64 	%rd97, %rd454;
	mul.lo.s32 	%r389, %r177, %r634;
	mul.wide.s32 	%rd98, %r389, 4;
	add.s64 	%rd99, %rd97, %rd98;
	ld.global.u32 	%r390, [%rd99+44];
	sub.s32 	%r794, %r390, %r779;
	setp.ne.s32 	%p20, %r794, 0;
	@%p20 bra 	$L__BB1_133;
	ld.param.u64 	%rd455, [_Z22fitnessKernelOptimizediiiiiiiPiS_S_iS_S_S__param_12];
	ld.param.u32 	%r635, [_Z22fitnessKernelOptimizediiiiiiiPiS_S_iS_S_S__param_3];
	cvta.to.global.u64 	%rd100, %rd455;
	mul.lo.s32 	%r391, %r177, %r635;
	mul.wide.s32 	%rd101, %r391, 4;
	add.s64 	%rd102, %rd100, %rd101;
	ld.global.u32 	%r392, [%rd102+48];
	sub.s32 	%r794, %r392, %r778;
	setp.ne.s32 	%p21, %r794, 0;
	@%p21 bra 	$L__BB1_133;
	ld.param.u64 	%rd456, [_Z22fitnessKernelOptimizediiiiiiiPiS_S_iS_S_S__param_12];
	ld.param.u32 	%r636, [_Z22fitnessKernelOptimizediiiiiiiPiS_S_iS_S_S__param_3];
	cvta.to.global.u64 	%rd103, %rd456;
	mul.lo.s32 	%r393, %r177, %r636;
	mul.wide.s32 	%rd104, %r393, 4;
	add.s64 	%rd105, %rd103, %rd104;
	ld.global.u32 	%r394, [%rd105+52];
	sub.s32 	%r794, %r394, %r777;
	setp.ne.s32 	%p22, %r794, 0;
	@%p22 bra 	$L__BB1_133;
	ld.param.u64 	%rd457, [_Z22fitnessKernelOptimizediiiiiiiPiS_S_iS_S_S__param_12];
	ld.param.u32 	%r637, [_Z22fitnessKernelOptimizediiiiiiiPiS_S_iS_S_S__param_3];
	cvta.to.global.u64 	%rd106, %rd457;
	mul.lo.s32 	%r395, %r177, %r637;
	mul.wide.s32 	%rd107, %r395, 4;
	add.s64 	%rd108, %rd106, %rd107;
	ld.global.u32 	%r396, [%rd108+56];
	sub.s32 	%r794, %r396, %r776;
	setp.ne.s32 	%p23, %r794, 0;
	@%p23 bra 	$L__BB1_133;
	ld.param.u64 	%rd458, [_Z22fitnessKernelOptimizediiiiiiiPiS_S_iS_S_S__param_12];
	ld.param.u32 	%r638, [_Z22fitnessKernelOptimizediiiiiiiPiS_S_iS_S_S__param_3];
	cvta.to.global.u64 	%rd109, %rd458;
	mul.lo.s32 	%r397, %r177, %r638;
	mul.wide.s32 	%rd110, %r397, 4;
	add.s64 	%rd111, %rd109, %rd110;
	ld.global.u32 	%r398, [%rd111+60];
	sub.s32 	%r794, %r398, %r775;
	setp.ne.s32 	%p24, %r794, 0;
	@%p24 bra 	$L__BB1_133;
	ld.param.u64 	%rd459, [_Z22fitnessKernelOptimizediiiiiiiPiS_S_iS_S_S__param_12];
	ld.param.u32 	%r639, [_Z22fitnessKernelOptimizediiiiiiiPiS_S_iS_S_S__param_3];
	cvta.to.global.u64 	%rd112, %rd459;
	mul.lo.s32 	%r399, %r177, %r639;
	mul.wide.s32 	%rd113, %r399, 4;
	add.s64 	%rd114, %rd112, %rd113;
	ld.global.u32 	%r400, [%rd114+64];
	sub.s32 	%r794, %r400, %r774;
	setp.ne.s32 	%p25, %r794, 0;
	@%p25 bra 	$L__BB1_133;
	ld.param.u64 	%rd460, [_Z22fitnessKernelOptimizediiiiiiiPiS_S_iS_S_S__param_12];
	ld.param.u32 	%r640, [_Z22fitnessKernelOptimizediiiiiiiPiS_S_iS_S_S__param_3];
	cvta.to.global.u64 	%rd115, %rd460;
	mul.lo.s32 	%r401, %r177, %r640;
	mul.wide.s32 	%rd116, %r401, 4;
	add.s64 	%rd117, %rd115, %rd116;
	ld.global.u32 	%r402, [%rd117+68];
	sub.s32 	%r794, %r402, %r773;
	setp.ne.s32 	%p26, %r794, 0;
	@%p26 bra 	$L__BB1_133;
	ld.param.u64 	%rd461, [_Z22fitnessKernelOptimizediiiiiiiPiS_S_iS_S_S__param_12];
	ld.param.u32 	%r641, [_Z22fitnessKernelOptimizediiiiiiiPiS_S_iS_S_S__param_3];
	cvta.to.global.u64 	%rd118, %rd461;
	mul.lo.s32 	%r403, %r177, %r641;
	mul.wide.s32 	%rd119, %r403, 4;
	add.s64 	%rd120, %rd118, %rd119;
	ld.global.u32 	%r404, [%rd120+72];
	sub.s32 	%r794, %r404, %r772;
	setp.ne.s32 	%p27, %r794, 0;
	@%p27 bra 	$L__BB1_133;
	ld.param.u64 	%rd462, [_Z22fitnessKernelOptimizediiiiiiiPiS_S_iS_S_S__param_12];
	ld.param.u32 	%r642, [_Z22fitnessKernelOptimizediiiiiiiPiS_S_iS_S_S__param_3];
	cvta.to.global.u64 	%rd121, %rd462;
	mul.lo.s32 	%r405, %r177, %r642;
	mul.wide.s32 	%rd122, %r405, 4;
	add.s64 	%rd123, %rd121, %rd122;
	ld.global.u32 	%r406, [%rd123+76];
	sub.s32 	%r794, %r406, %r771;
	setp.ne.s32 	%p28, %r794, 0;
	@%p28 bra 	$L__BB1_133;
	ld.param.u64 	%rd463, [_Z22fitnessKernelOptimizediiiiiiiPiS_S_iS_S_S__param_12];
	ld.param.u32 	%r643, [_Z22fitnessKernelOptimizediiiiiiiPiS_S_iS_S_S__param_3];
	cvta.to.global.u64 	%rd124, %rd463;
	mul.lo.s32 	%r407, %r177, %r643;
	mul.wide.s32 	%rd125, %r407, 4;
	add.s64 	%rd126, %rd124, %rd125;
	ld.global.u32 	%r408, [%rd126+80];
	sub.s32 	%r794, %r408, %r770;
	setp.ne.s32 	%p29, %r794, 0;
	@%p29 bra 	$L__BB1_133;
	ld.param.u64 	%rd464, [_Z22fitnessKernelOptimizediiiiiiiPiS_S_iS_S_S__param_12];
	ld.param.u32 	%r644, [_Z22fitnessKernelOptimizediiiiiiiPiS_S_iS_S_S__param_3];
	cvta.to.global.u64 	%rd127, %rd464;
	mul.lo.s32 	%r409, %r177, %r644;
	mul.wide.s32 	%rd128, %r409, 4;
	add.s64 	%rd129, %rd127, %rd128;
	ld.global.u32 	%r410, [%rd129+84];
	sub.s32 	%r794, %r410, %r769;
	setp.ne.s32 	%p30, %r794, 0;
	@%p30 bra 	$L__BB1_133;
	ld.param.u64 	%rd465, [_Z22fitnessKernelOptimizediiiiiiiPiS_S_iS_S_S__param_12];
	ld.param.u32 	%r645, [_Z22fitnessKernelOptimizediiiiiiiPiS_S_iS_S_S__param_3];
	cvta.to.global.u64 	%rd130, %rd465;
	mul.lo.s32 	%r411, %r177, %r645;
	mul.wide.s32 	%rd131, %r411, 4;
	add.s64 	%rd132, %rd130, %rd131;
	ld.global.u32 	%r412, [%rd132+88];
	sub.s32 	%r794, %r412, %r768;
	setp.ne.s32 	%p31, %r794, 0;
	@%p31 bra 	$L__BB1_133;
	ld.param.u64 	%rd466, [_Z22fitnessKernelOptimizediiiiiiiPiS_S_iS_S_S__param_12];
	ld.param.u32 	%r646, [_Z22fitnessKernelOptimizediiiiiiiPiS_S_iS_S_S__param_3];
	cvta.to.global.u64 	%rd133, %rd466;
	mul.lo.s32 	%r413, %r177, %r646;
	mul.wide.s32 	%rd134, %r413, 4;
	add.s64 	%rd135, %rd133, %rd134;
	ld.global.u32 	%r414, [%rd135+92];
	sub.s32 	%r794, %r414, %r767;
	setp.ne.s32 	%p32, %r794, 0;
	@%p32 bra 	$L__BB1_133;
	ld.param.u64 	%rd467, [_Z22fitnessKernelOptimizediiiiiiiPiS_S_iS_S_S__param_12];
	ld.param.u32 	%r647, [_Z22fitnessKernelOptimizediiiiiiiPiS_S_iS_S_S__param_3];
	cvta.to.global.u64 	%rd136, %rd467;
	mul.lo.s32 	%r415, %r177, %r647;
	mul.wide.s32 	%rd137, %r415, 4;
	add.s64 	%rd138, %rd136, %rd137;
	ld.global.u32 	%r416, [%rd138+96];
	sub.s32 	%r794, %r416, %r766;
	setp.ne.s32 	%p33, %r794, 0;
	@%p33 bra 	$L__BB1_133;
	ld.param.u64 	%rd468, [_Z22fitnessKernelOptimizediiiiiiiPiS_S_iS_S_S__param_12];
	ld.param.u32 	%r648, [_Z22fitnessKernelOptimizediiiiiiiPiS_S_iS_S_S__param_3];
	cvta.to.global.u64 	%rd139, %rd468;
	mul.lo.s32 	%r417, %r177, %r648;
	mul.wide.s32 	%rd140, %r417, 4;
	add.s64 	%rd141, %rd139, %rd140;
	ld.global.u32 	%r418, [%rd141+100];
	sub.s32 	%r794, %r418, %r765;
	setp.ne.s32 	%p34, %r794, 0;
	@%p34 bra 	$L__BB1_133;
	ld.param.u64 	%rd469, [_Z22fitnessKernelOptimizediiiiiiiPiS_S_iS_S_S__param_12];
	ld.param.u32 	%r649, [_Z22fitnessKernelOptimizediiiiiiiPiS_S_iS_S_S__param_3];
	cvta.to.global.u64 	%rd142, %rd469;
	mul.lo.s32 	%r419, %r177, %r649;
	mul.wide.s32 	%rd143, %r419, 4;
	add.s64 	%rd144, %rd142, %rd143;
	ld.global.u32 	%r420, [%rd144+104];
	sub.s32 	%r794, %r420, %r764;
	setp.ne.s32 	%p35, %r794, 0;
	@%p35 bra 	$L__BB1_133;
	ld.param.u64 	%rd470, [_Z22fitnessKernelOptimizediiiiiiiPiS_S_iS_S_S__param_12];
	ld.param.u32 	%r650, [_Z22fitnessKernelOptimizediiiiiiiPiS_S_iS_S_S__param_3];
	cvta.to.global.u64 	%rd145, %rd470;
	mul.lo.s32 	%r421, %r177, %r650;
	mul.wide.s32 	%rd146, %r421, 4;
	add.s64 	%rd147, %rd145, %rd146;
	ld.global.u32 	%r422, [%rd147+108];
	sub.s32 	%r794, %r422, %r763;
	setp.ne.s32 	%p36, %r794, 0;
	@%p36 bra 	$L__BB1_133;
	ld.param.u64 	%rd471, [_Z22fitnessKernelOptimizediiiiiiiPiS_S_iS_S_S__param_12];
	ld.param.u32 	%r651, [_Z22fitnessKernelOptimizediiiiiiiPiS_S_iS_S_S__param_3];
	cvta.to.global.u64 	%rd148, %rd471;
	mul.lo.s32 	%r423, %r177, %r651;
	mul.wide.s32 	%rd149, %r423, 4;
	add.s64 	%rd150, %rd148, %rd149;
	ld.global.u32 	%r424, [%rd150+112];
	sub.s32 	%r794, %r424, %r762;
	setp.ne.s32 	%p37, %r794, 0;
	@%p37 bra 	$L__BB1_133;
	ld.param.u64 	%rd472, [_Z22fitnessKernelOptimizediiiiiiiPiS_S_iS_S_S__param_12];
	ld.param.u32 	%r652, [_Z22fitnessKernelOptimizediiiiiiiPiS_S_iS_S_S__param_3];
	cvta.to.global.u64 	%rd151, %rd472;
	mul.lo.s32 	%r425, %r177, %r652;
	mul.wide.s32 	%rd152, %r425, 4;
	add.s64 	%rd153, %rd151, %rd152;
	ld.global.u32 	%r426, [%rd153+116];
	sub.s32 	%r794, %r426, %r761;
	setp.ne.s32 	%p38, %r794, 0;
	@%p38 bra 	$L__BB1_133;
	ld.param.u64 	%rd473, [_Z22fitnessKernelOptimizediiiiiiiPiS_S_iS_S_S__param_12];
	ld.param.u32 	%r653, [_Z22fitnessKernelOptimizediiiiiiiPiS_S_iS_S_S__param_3];
	cvta.to.global.u64 	%rd154, %rd473;
	mul.lo.s32 	%r427, %r177, %r653;
	mul.wide.s32 	%rd155, %r427, 4;
	add.s64 	%rd156, %rd154, %rd155;
	ld.global.u32 	%r428, [%rd156+120];
	sub.s32 	%r794, %r428, %r760;
	setp.ne.s32 	%p39, %r794, 0;
	@%p39 bra 	$L__BB1_133;
	ld.param.u64 	%rd474, [_Z22fitnessKernelOptimizediiiiiiiPiS_S_iS_S_S__param_12];
	ld.param.u32 	%r654, [_Z22fitnessKernelOptimizediiiiiiiPiS_S_iS_S_S__param_3];
	cvta.to.global.u64 	%rd157, %rd474;
	mul.lo.s32 	%r429, %r177, %r654;
	mul.wide.s32 	%rd158, %r429, 4;
	add.s64 	%rd159, %rd157, %rd158;
	ld.global.u32 	%r430, [%rd159+124];
	sub.s32 	%r794, %r430, %r759;
	setp.ne.s32 	%p40, %r794, 0;
	@%p40 bra 	$L__BB1_133;
	ld.param.u64 	%rd475, [_Z22fitnessKernelOptimizediiiiiiiPiS_S_iS_S_S__param_12];
	ld.param.u32 	%r655, [_Z22fitnessKernelOptimizediiiiiiiPiS_S_iS_S_S__param_3];
	cvta.to.global.u64 	%rd160, %rd475;
	mul.lo.s32 	%r431, %r177, %r655;
	mul.wide.s32 	%rd161, %r431, 4;
	add.s64 	%rd162, %rd160, %rd161;
	ld.global.u32 	%r432, [%rd162+128];
	sub.s32 	%r794, %r432, %r758;
	setp.ne.s32 	%p41, %r794, 0;
	@%p41 bra 	$L__BB1_133;
	ld.param.u64 	%rd476, [_Z22fitnessKernelOptimizediiiiiiiPiS_S_iS_S_S__param_12];
	ld.param.u32 	%r656, [_Z22fitnessKernelOptimizediiiiiiiPiS_S_iS_S_S__param_3];
	cvta.to.global.u64 	%rd163, %rd476;
	mul.lo.s32 	%r433, %r177, %r656;
	mul.wide.s32 	%rd164, %r433, 4;
	add.s64 	%rd165, %rd163, %rd164;
	ld.global.u32 	%r434, [%rd165+132];
	sub.s32 	%r794, %r434, %r757;
	setp.ne.s32 	%p42, %r794, 0;
	@%p42 bra 	$L__BB1_133;
	ld.param.u64 	%rd477, [_Z22fitnessKernelOptimizediiiiiiiPiS_S_iS_S_S__param_12];
	ld.param.u32 	%r657, [_Z22fitnessKernelOptimizediiiiiiiPiS_S_iS_S_S__param_3];
	cvta.to.global.u64 	%rd166, %rd477;
	mul.lo.s32 	%r435, %r177, %r657;
	mul.wide.s32 	%rd167, %r435, 4;
	add.s64 	%rd168, %rd166, %rd167;
	ld.global.u32 	%r436, [%rd168+136];
	sub.s32 	%r794, %r436, %r756;
	setp.ne.s32 	%p43, %r794, 0;
	@%p43 bra 	$L__BB1_133;
	ld.param.u64 	%rd478, [_Z22fitnessKernelOptimizediiiiiiiPiS_S_iS_S_S__param_12];
	ld.param.u32 	%r658, [_Z22fitnessKernelOptimizediiiiiiiPiS_S_iS_S_S__param_3];
	cvta.to.global.u64 	%rd169, %rd478;
	mul.lo.s32 	%r437, %r177, %r658;
	mul.wide.s32 	%rd170, %r437, 4;
	add.s64 	%rd171, %rd169, %rd170;
	ld.global.u32 	%r438, [%rd171+140];
	sub.s32 	%r794, %r438, %r755;
	setp.ne.s32 	%p44, %r794, 0;
	@%p44 bra 	$L__BB1_133;
	ld.param.u64 	%rd479, [_Z22fitnessKernelOptimizediiiiiiiPiS_S_iS_S_S__param_12];
	ld.param.u32 	%r659, [_Z22fitnessKernelOptimizediiiiiiiPiS_S_iS_S_S__param_3];
	cvta.to.global.u64 	%rd172, %rd479;
	mul.lo.s32 	%r439, %r177, %r659;
	mul.wide.s32 	%rd173, %r439, 4;
	add.s64 	%rd174, %rd172, %rd173;
	ld.global.u32 	%r440, [%rd174+144];
	sub.s32 	%r794, %r440, %r754;
	setp.ne.s32 	%p45, %r794, 0;
	@%p45 bra 	$L__BB1_133;
	ld.param.u64 	%rd480, [_Z22fitnessKernelOptimizediiiiiiiPiS_S_iS_S_S__param_12];
	ld.param.u32 	%r660, [_Z22fitnessKernelOptimizediiiiiiiPiS_S_iS_S_S__param_3];
	cvta.to.global.u64 	%rd175, %rd480;
	mul.lo.s32 	%r441, %r177, %r660;
	mul.wide.s32 	%rd176, %r441, 4;
	add.s64 	%rd177, %rd175, %rd176;
	ld.global.u32 	%r442, [%rd177+148];
	sub.s32 	%r794, %r442, %r753;
	setp.ne.s32 	%p46, %r794, 0;
	@%p46 bra 	$L__BB1_133;
	ld.param.u64 	%rd481, [_Z22fitnessKernelOptimizediiiiiiiPiS_S_iS_S_S__param_12];
	ld.param.u32 	%r661, [_Z22fitnessKernelOptimizediiiiiiiPiS_S_iS_S_S__param_3];
	cvta.to.global.u64 	%rd178, %rd481;
	mul.lo.s32 	%r443, %r177, %r661;
	mul.wide.s32 	%rd179, %r443, 4;
	add.s64 	%rd180, %rd178, %rd179;
	ld.global.u32 	%r444, [%rd180+152];
	sub.s32 	%r794, %r444, %r752;
	setp.ne.s32 	%p47, %r794, 0;
	@%p47 bra 	$L__BB1_133;
	ld.param.u64 	%rd482, [_Z22fitnessKernelOptimizediiiiiiiPiS_S_iS_S_S__param_12];
	ld.param.u32 	%r662, [_Z22fitnessKernelOptimizediiiiiiiPiS_S_iS_S_S__param_3];
	cvta.to.global.u64 	%rd181, %rd482;
	mul.lo.s32 	%r445, %r177, %r662;
	mul.wide.s32 	%rd182, %r445, 4;
	add.s64 	%rd183, %rd181, %rd182;
	ld.global.u32 	%r446, [%rd183+156];
	sub.s32 	%r794, %r446, %r751;
	setp.ne.s32 	%p48, %r794, 0;
	@%p48 bra 	$L__BB1_133;
	ld.param.u64 	%rd483, [_Z22fitnessKernelOptimizediiiiiiiPiS_S_iS_S_S__param_12];
	ld.param.u32 	%r663, [_Z22fitnessKernelOptimizediiiiiiiPiS_S_iS_S_S__param_3];
	cvta.to.global.u64 	%rd184, %rd483;
	mul.lo.s32 	%r447, %r177, %r663;
	mul.wide.s32 	%rd185, %r447, 4;
	add.s64 	%rd186, %rd184, %rd185;
	ld.global.u32 	%r448, [%rd186+160];
	sub.s32 	%r794, %r448, %r89;
	setp.ne.s32 	%p49, %r794, 0;
	@%p49 bra 	$L__BB1_133;
	ld.param.u64 	%rd484, [_Z22fitnessKernelOptimizediiiiiiiPiS_S_iS_S_S__param_12];
	ld.param.u32 	%r664, [_Z22fitnessKernelOptimizediiiiiiiPiS_S_iS_S_S__param_3];
	cvta.to.global.u64 	%rd187, %rd484;
	mul.lo.s32 	%r449, %r177, %r664;
	mul.wide.s32 	%rd188, %r449, 4;
	add.s64 	%rd189, %rd187, %rd188;
	ld.global.u32 	%r450, [%rd189+164];
	sub.s32 	%r794, %r450, %r90;
	setp.ne.s32 	%p50, %r794, 0;
	@%p50 bra 	$L__BB1_133;
	ld.param.u64 	%rd485, [_Z22fitnessKernelOptimizediiiiiiiPiS_S_iS_S_S__param_12];
	ld.param.u32 	%r665, [_Z22fitnessKernelOptimizediiiiiiiPiS_S_iS_S_S__param_3];
	cvta.to.global.u64 	%rd190, %rd485;
	mul.lo.s32 	%r451, %r177, %r665;
	mul.wide.s32 	%rd191, %r451, 4;
	add.s64 	%rd192, %rd190, %rd191;
	ld.global.u32 	%r452, [%rd192+168];
	sub.s32 	%r794, %r452, %r91;
	setp.ne.s32 	%p51, %r794, 0;
	@%p51 bra 	$L__BB1_133;
	ld.param.u64 	%rd486, [_Z22fitnessKernelOptimizediiiiiiiPiS_S_iS_S_S__param_12];
	ld.param.u32 	%r666, [_Z22fitnessKernelOptimizediiiiiiiPiS_S_iS_S_S__param_3];
	cvta.to.global.u64 	%rd193, %rd486;
	mul.lo.s32 	%r453, %r177, %r666;
	mul.wide.s32 	%rd194, %r453, 4;
	add.s64 	%rd195, %rd193, %rd194;
	ld.global.u32 	%r454, [%rd195+172];
	sub.s32 	%r794, %r454, %r92;
	setp.ne.s32 	%p52, %r794, 0;
	@%p52 bra 	$L__BB1_133;
	ld.param.u64 	%rd487, [_Z22fitnessKernelOptimizediiiiiiiPiS_S_iS_S_S__param_12];
	ld.param.u32 	%r667, [_Z22fitnessKernelOptimizediiiiiiiPiS_S_iS_S_S__param_3];
	cvta.to.global.u64 	%rd196, %rd487;
	mul.lo.s32 	%r455, %r177, %r667;
	mul.wide.s32 	%rd197, %r455, 4;
	add.s64 	%rd198, %rd196, %rd197;
	ld.global.u32 	%r456, [%rd198+176];
	sub.s32 	%r794, %r456, %r93;
	setp.ne.s32 	%p53, %r794, 0;
	@%p53 bra 	$L__BB1_133;
	ld.param.u64 	%rd488, [_Z22fitnessKernelOptimizediiiiiiiPiS_S_iS_S_S__param_12];
	ld.param.u32 	%r668, [_Z22fitnessKernelOptimizediiiiiiiPiS_S_iS_S_S__param_3];
	cvta.to.global.u64 	%rd199, %rd488;
	mul.lo.s32 	%r457, %r177, %r668;
	mul.wide.s32 	%rd200, %r457, 4;
	add.s64 	%rd201, %rd199, %rd200;
	ld.global.u32 	%r458, [%rd201+180];
	sub.s32 	%r794, %r458, %r94;
	setp.ne.s32 	%p54, %r794, 0;
	@%p54 bra 	$L__BB1_133;
	ld.param.u64 	%rd489, [_Z22fitnessKernelOptimizediiiiiiiPiS_S_iS_S_S__param_12];
	ld.param.u32 	%r669, [_Z22fitnessKernelOptimizediiiiiiiPiS_S_iS_S_S__param_3];
	cvta.to.global.u64 	%rd202, %rd489;
	mul.lo.s32 	%r459, %r177, %r669;
	mul.wide.s32 	%rd203, %r459, 4;
	add.s64 	%rd204, %rd202, %rd203;
	ld.global.u32 	%r460, [%rd204+184];
	sub.s32 	%r794, %r460, %r95;
	setp.ne.s32 	%p55, %r794, 0;
	@%p55 bra 	$L__BB1_133;
	ld.param.u64 	%rd490, [_Z22fitnessKernelOptimizediiiiiiiPiS_S_iS_S_S__param_12];
	ld.param.u32 	%r670, [_Z22fitnessKernelOptimizediiiiiiiPiS_S_iS_S_S__param_3];
	cvta.to.global.u64 	%rd205, %rd490;
	mul.lo.s32 	%r461, %r177, %r670;
	mul.wide.s32 	%rd206, %r461, 4;
	add.s64 	%rd207, %rd205, %rd206;
	ld.global.u32 	%r462, [%rd207+188];
	sub.s32 	%r794, %r462, %r96;
	setp.ne.s32 	%p56, %r794, 0;
	@%p56 bra 	$L__BB1_133;
	ld.param.u64 	%rd491, [_Z22fitnessKernelOptimizediiiiiiiPiS_S_iS_S_S__param_12];
	ld.param.u32 	%r671, [_Z22fitnessKernelOptimizediiiiiiiPiS_S_iS_S_S__param_3];
	cvta.to.global.u64 	%rd208, %rd491;
	mul.lo.s32 	%r463, %r177, %r671;
	mul.wide.s32 	%rd209, %r463, 4;
	add.s64 	%rd210, %rd208, %rd209;
	ld.global.u32 	%r464, [%rd210+192];
	sub.s32 	%r794, %r464, %r97;
	setp.ne.s32 	%p57, %r794, 0;
	@%p57 bra 	$L__BB1_133;
	ld.param.u64 	%rd492, [_Z22fitnessKernelOptimizediiiiiiiPiS_S_iS_S_S__param_12];
	ld.param.u32 	%r672, [_Z22fitnessKernelOptimizediiiiiiiPiS_S_iS_S_S__param_3];
	cvta.to.global.u64 	%rd211, %rd492;
	mul.lo.s32 	%r465, %r177, %r672;
	mul.wide.s32 	%rd212, %r465, 4;
	add.s64 	%rd213, %rd211, %rd212;
	ld.global.u32 	%r466, [%rd213+196];
	sub.s32 	%r794, %r466, %r98;
	setp.ne.s32 	%p58, %r794, 0;
	@%p58 bra 	$L__BB1_133;
	ld.param.u64 	%rd493, [_Z22fitnessKernelOptimizediiiiiiiPiS_S_iS_S_S__param_12];
	ld.param.u32 	%r673, [_Z22fitnessKernelOptimizediiiiiiiPiS_S_iS_S_S__param_3];
	cvta.to.global.u64 	%rd214, %rd493;
	mul.lo.s32 	%r467, %r177, %r673;
	mul.wide.s32 	%rd215, %r467, 4;
	add.s64 	%rd216, %rd214, %rd215;
	ld.global.u32 	%r468, [%rd216+200];
	sub.s32 	%r794, %r468, %r99;
	setp.ne.s32 	%p59, %r794, 0;
	@%p59 bra 	$L__BB1_133;
	ld.param.u64 	%rd494, [_Z22fitnessKernelOptimizediiiiiiiPiS_S_iS_S_S__param_12];
	ld.param.u32 	%r674, [_Z22fitnessKernelOptimizediiiiiiiPiS_S_iS_S_S__param_3];
	cvta.to.global.u64 	%rd217, %rd494;
	mul.lo.s32 	%r469, %r177, %r674;
	mul.wide.s32 	%rd218, %r469, 4;
	add.s64 	%rd219, %rd217, %rd218;
	ld.global.u32 	%r470, [%rd219+204];
	sub.s32 	%r794, %r470, %r100;
	setp.ne.s32 	%p60, %r794, 0;
	@%p60 bra 	$L__BB1_133;
	ld.param.u64 	%rd495, [_Z22fitnessKernelOptimizediiiiiiiPiS_S_iS_S_S__param_12];
	ld.param.u32 	%r675, [_Z22fitnessKernelOptimizediiiiiiiPiS_S_iS_S_S__param_3];
	cvta.to.global.u64 	%rd220, %rd495;
	mul.lo.s32 	%r471, %r177, %r675;
	mul.wide.s32 	%rd221, %r471, 4;
	add.s64 	%rd222, %rd220, %rd221;
	ld.global.u32 	%r472, [%rd222+208];
	sub.s32 	%r794, %r472, %r101;
	setp.ne.s32 	%p61, %r794, 0;
	@%p61 bra 	$L__BB1_133;
	ld.param.u64 	%rd496, [_Z22fitnessKernelOptimizediiiiiiiPiS_S_iS_S_S__param_12];
	ld.param.u32 	%r676, [_Z22fitnessKernelOptimizediiiiiiiPiS_S_iS_S_S__param_3];
	cvta.to.global.u64 	%rd223, %rd496;
	mul.lo.s32 	%r473, %r177, %r676;
	mul.wide.s32 	%rd224, %r473, 4;
	add.s64 	%rd225, %rd223, %rd224;
	ld.global.u32 	%r474, [%rd225+212];
	sub.s32 	%r794, %r474, %r102;
	setp.ne.s32 	%p62, %r794, 0;
	@%p62 bra 	$L__BB1_133;
	ld.param.u64 	%rd497, [_Z22fitnessKernelOptimizediiiiiiiPiS_S_iS_S_S__param_12];
	ld.param.u32 	%r677, [_Z22fitnessKernelOptimizediiiiiiiPiS_S_iS_S_S__param_3];
	cvta.to.global.u64 	%rd226, %rd497;
	mul.lo.s32 	%r475, %r177, %r677;
	mul.wide.s32 	%rd227, %r475, 4;
	add.s64 	%rd228, %rd226, %rd227;
	ld.global.u32 	%r476, [%rd228+216];
	sub.s32 	%r794, %r476, %r103;
	setp.ne.s32 	%p63, %r794, 0;
	@%p63 bra 	$L__BB1_133;
	ld.param.u64 	%rd498, [_Z22fitnessKernelOptimizediiiiiiiPiS_S_iS_S_S__param_12];
	ld.param.u32 	%r678, [_Z22fitnessKernelOptimizediiiiiiiPiS_S_iS_S_S__param_3];
	cvta.to.global.u64 	%rd229, %rd498;
	mul.lo.s32 	%r477, %r177, %r678;
	mul.wide.s32 	%rd230, %r477, 4;
	add.s64 	%rd231, %rd229, %rd230;
	ld.global.u32 	%r478, [%rd231+220];
	sub.s32 	%r794, %r478, %r104;
	setp.ne.s32 	%p64, %r794, 0;
	@%p64 bra 	$L__BB1_133;
	ld.param.u64 	%rd499, [_Z22fitnessKernelOptimizediiiiiiiPiS_S_iS_S_S__param_12];
	ld.param.u32 	%r679, [_Z22fitnessKernelOptimizediiiiiiiPiS_S_iS_S_S__param_3];
	cvta.to.global.u64 	%rd232, %rd499;
	mul.lo.s32 	%r479, %r177, %r679;
	mul.wide.s32 	%rd233, %r479, 4;
	add.s64 	%rd234, %rd232, %rd233;
	ld.global.u32 	%r480, [%rd234+224];
	sub.s32 	%r794, %r480, %r105;
	setp.ne.s32 	%p65, %r794, 0;
	@%p65 bra 	$L__BB1_133;
	ld.param.u64 	%rd500, [_Z22fitnessKernelOptimizediiiiiiiPiS_S_iS_S_S__param_12];
	ld.param.u32 	%r680, [_Z22fitnessKernelOptimizediiiiiiiPiS_S_iS_S_S__param_3];
	cvta.to.global.u64 	%rd235, %rd500;
	mul.lo.s32 	%r481, %r177, %r680;
	mul.wide.s32 	%rd236, %r481, 4;
	add.s64 	%rd237, %rd235, %rd236;
	ld.global.u32 	%r482, [%rd237+228];
	sub.s32 	%r794, %r482, %r106;
	setp.ne.s32 	%p66, %r794, 0;
	@%p66 bra 	$L__BB1_133;
	ld.param.u64 	%rd501, [_Z22fitnessKernelOptimizediiiiiiiPiS_S_iS_S_S__param_12];
	ld.param.u32 	%r681, [_Z22fitnessKernelOptimizediiiiiiiPiS_S_iS_S_S__param_3];
	cvta.to.global.u64 	%rd238, %rd501;
	mul.lo.s32 	%r483, %r177, %r681;
	mul.wide.s32 	%rd239, %r483, 4;
	add.s64 	%rd240, %rd238, %rd239;
	ld.global.u32 	%r484, [%rd240+232];
	sub.s32 	%r794, %r484, %r107;
	setp.ne.s32 	%p67, %r794, 0;
	@%p67 bra 	$L__BB1_133;
	ld.param.u64 	%rd502, [_Z22fitnessKernelOptimizediiiiiiiPiS_S_iS_S_S__param_12];
	ld.param.u32 	%r682, [_Z22fitnessKernelOptimizediiiiiiiPiS_S_iS_S_S__param_3];
	cvta.to.global.u64 	%rd241, %rd502;
	mul.lo.s32 	%r485, %r177, %r682;
	mul.wide.s32 	%rd242, %r485, 4;
	add.s64 	%rd243, %rd241, %rd242;
	ld.global.u32 	%r486, [%rd243+236];
	sub.s32 	%r794, %r486, %r108;
	setp.ne.s32 	%p68, %r794, 0;
	@%p68 bra 	$L__BB1_133;
	ld.param.u64 	%rd503, [_Z22fitnessKernelOptimizediiiiiiiPiS_S_iS_S_S__param_12];
	ld.param.u32 	%r683, [_Z22fitnessKernelOptimizediiiiiiiPiS_S_iS_S_S__param_3];
	cvta.to.global.u64 	%rd244, %rd503;
	mul.lo.s32 	%r487, %r177, %r683;
	mul.wide.s32 	%rd245, %r487, 4;
	add.s64 	%rd246, %rd244, %rd245;
	ld.global.u32 	%r488, [%rd246+240];
	sub.s32 	%r794, %r488, %r109;
	setp.ne.s32 	%p69, %r794, 0;
	@%p69 bra 	$L__BB1_133;
	ld.param.u64 	%rd504, [_Z22fitnessKernelOptimizediiiiiiiPiS_S_iS_S_S__param_12];
	ld.param.u32 	%r684, [_Z22fitnessKernelOptimizediiiiiiiPiS_S_iS_S_S__param_3];
	cvta.to.global.u64 	%rd247, %rd504;
	mul.lo.s32 	%r489, %r177, %r684;
	mul.wide.s32 	%rd248, %r489, 4;
	add.s64 	%rd249, %rd247, %rd248;
	ld.global.u32 	%r490, [%rd249+244];
	sub.s32 	%r794, %r490, %r110;
	setp.ne.s32 	%p70, %r794, 0;
	@%p70 bra 	$L__BB1_133;
	ld.param.u64 	%rd505, [_Z22fitnessKernelOptimizediiiiiiiPiS_S_iS_S_S__param_12];
	ld.param.u32 	%r685, [_Z22fitnessKernelOptimizediiiiiiiPiS_S_iS_S_S__param_3];
	cvta.to.global.u64 	%rd250, %rd505;
	mul.lo.s32 	%r491, %r177, %r685;
	mul.wide.s32 	%rd251, %r491, 4;
	add.s64 	%rd252, %rd250, %rd251;
	ld.global.u32 	%r492, [%rd252+248];
	sub.s32 	%r794, %r492, %r111;
	setp.ne.s32 	%p71, %r794, 0;
	@%p71 bra 	$L__BB1_133;
	ld.param.u64 	%rd506, [_Z22fitnessKernelOptimizediiiiiiiPiS_S_iS_S_S__param_12];
	ld.param.u32 	%r686, [_Z22fitnessKernelOptimizediiiiiiiPiS_S_iS_S_S__param_3];
	cvta.to.global.u64 	%rd253, %rd506;
	mul.lo.s32 	%r493, %r177, %r686;
	mul.wide.s32 	%rd254, %r493, 4;
	add.s64 	%rd255, %rd253, %rd254;
	ld.global.u32 	%r494, [%rd255+252];
	sub.s32 	%r794, %r494, %r112;
	setp.ne.s32 	%p72, %r794, 0;
	@%p72 bra 	$L__BB1_133;
	ld.param.u64 	%rd507, [_Z22fitnessKernelOptimizediiiiiiiPiS_S_iS_S_S__param_12];
	ld.param.u32 	%r687, [_Z22fitnessKernelOptimizediiiiiiiPiS_S_iS_S_S__param_3];
	cvta.to.global.u64 	%rd256, %rd507;
	mul.lo.s32 	%r495, %r177, %r687;
	mul.wide.s32 	%rd257, %r495, 4;
	add.s64 	%rd258, %rd256, %rd257;
	ld.global.u32 	%r496, [%rd258+256];
	sub.s32 	%r794, %r496, %r113;
	setp.ne.s32 	%p73, %r794, 0;
	@%p73 bra 	$L__BB1_133;
	ld.param.u64 	%rd508, [_Z22fitnessKernelOptimizediiiiiiiPiS_S_iS_S_S__param_12];
	ld.param.u32 	%r688, [_Z22fitnessKernelOptimizediiiiiiiPiS_S_iS_S_S__param_3];
	cvta.to.global.u64 	%rd259, %rd508;
	mul.lo.s32 	%r497, %r177, %r688;
	mul.wide.s32 	%rd260, %r497, 4;
	add.s64 	%rd261, %rd259, %rd260;
	ld.global.u32 	%r498, [%rd261+260];
	sub.s32 	%r794, %r498, %r114;
	setp.ne.s32 	%p74, %r794, 0;
	@%p74 bra 	$L__BB1_133;
	ld.param.u64 	%rd509, [_Z22fitnessKernelOptimizediiiiiiiPiS_S_iS_S_S__param_12];
	ld.param.u32 	%r689, [_Z22fitnessKernelOptimizediiiiiiiPiS_S_iS_S_S__param_3];
	cvta.to.global.u64 	%rd262, %rd509;
	mul.lo.s32 	%r499, %r177, %r689;
	mul.wide.s32 	%rd263, %r499, 4;
	add.s64 	%rd264, %rd262, %rd263;
	ld.global.u32 	%r500, [%rd264+264];
	sub.s32 	%r794, %r500, %r115;
	setp.ne.s32 	%p75, %r794, 0;
	@%p75 bra 	$L__BB1_133;
	ld.param.u64 	%rd510, [_Z22fitnessKernelOptimizediiiiiiiPiS_S_iS_S_S__param_12];
	ld.param.u32 	%r690, [_Z22fitnessKernelOptimizediiiiiiiPiS_S_iS_S_S__param_3];
	cvta.to.global.u64 	%rd265, %rd510;
	mul.lo.s32 	%r501, %r177, %r690;
	mul.wide.s32 	%rd266, %r501, 4;
	add.s64 	%rd267, %rd265, %rd266;
	ld.global.u32 	%r502, [%rd267+268];
	sub.s32 	%r794, %r502, %r116;
	setp.ne.s32 	%p76, %r794, 0;
	@%p76 bra 	$L__BB1_133;
	ld.param.u64 	%rd511, [_Z22fitnessKernelOptimizediiiiiiiPiS_S_iS_S_S__param_12];
	ld.param.u32 	%r691, [_Z22fitnessKernelOptimizediiiiiiiPiS_S_iS_S_S__param_3];
	cvta.to.global.u64 	%rd268, %rd511;
	mul.lo.s32 	%r503, %r177, %r691;
	mul.wide.s32 	%rd269, %r503, 4;
	add.s64 	%rd270, %rd268, %rd269;
	ld.global.u32 	%r504, [%rd270+272];
	sub.s32 	%r794, %r504, %r117;
	setp.ne.s32 	%p77, %r794, 0;
	@%p77 bra 	$L__BB1_133;
	ld.param.u64 	%rd512, [_Z22fitnessKernelOptimizediiiiiiiPiS_S_iS_S_S__param_12];
	ld.param.u32 	%r692, [_Z22fitnessKernelOptimizediiiiiiiPiS_S_iS_S_S__param_3];
	cvta.to.global.u64 	%rd271, %rd512;
	mul.lo.s32 	%r505, %r177, %r692;
	mul.wide.s32 	%rd272, %r505, 4;
	add.s64 	%rd273, %rd271, %rd272;
	ld.global.u32 	%r506, [%rd273+276];
	sub.s32 	%r794, %r506, %r118;
	setp.ne.s32 	%p78, %r794, 0;
	@%p78 bra 	$L__BB1_133;
	ld.param.u64 	%rd513, [_Z22fitnessKernelOptimizediiiiiiiPiS_S_iS_S_S__param_12];
	ld.param.u32 	%r693, [_Z22fitnessKernelOptimizediiiiiiiPiS_S_iS_S_S__param_3];
	cvta.to.global.u64 	%rd274, %rd513;
	mul.lo.s32 	%r507, %r177, %r693;
	mul.wide.s32 	%rd275, %r507, 4;
	add.s64 	%rd276, %rd274, %rd275;
	ld.global.u32 	%r508, [%rd276+280];
	sub.s32 	%r794, %r508, %r119;
	setp.ne.s32 	%p79, %r794, 0;
	@%p79 bra 	$L__BB1_133;
	ld.param.u64 	%rd514, [_Z22fitnessKernelOptimizediiiiiiiPiS_S_iS_S_S__param_12];
	ld.param.u32 	%r694, [_Z22fitnessKernelOptimizediiiiiiiPiS_S_iS_S_S__param_3];
	cvta.to.global.u64 	%rd277, %rd514;
	mul.lo.s32 	%r509, %r177, %r694;
	mul.wide.s32 	%rd278, %r509, 4;
	add.s64 	%rd279, %rd277, %rd278;
	ld.global.u32 	%r510, [%rd279+284];
	sub.s32 	%r794, %r510, %r120;
	setp.ne.s32 	%p80, %r794, 0;
	@%p80 bra 	$L__BB1_133;
	ld.param.u64 	%rd515, [_Z22fitnessKernelOptimizediiiiiiiPiS_S_iS_S_S__param_12];
	ld.param.u32 	%r695, [_Z22fitnessKernelOptimizediiiiiiiPiS_S_iS_S_S__param_3];
	cvta.to.global.u64 	%rd280, %rd515;
	mul.lo.s32 	%r511, %r177, %r695;
	mul.wide.s32 	%rd281, %r511, 4;
	add.s64 	%rd282, %rd280, %rd281;
	ld.global.u32 	%r512, [%rd282+288];
	sub.s32 	%r794, %r512, %r121;
	setp.ne.s32 	%p81, %r794, 0;
	@%p81 bra 	$L__BB1_133;
	ld.param.u64 	%rd516, [_Z22fitnessKernelOptimizediiiiiiiPiS_S_iS_S_S__param_12];
	ld.param.u32 	%r696, [_Z22fitnessKernelOptimizediiiiiiiPiS_S_iS_S_S__param_3];
	cvta.to.global.u64 	%rd283, %rd516;
	mul.lo.s32 	%r513, %r177, %r696;
	mul.wide.s32 	%rd284, %r513, 4;
	add.s64 	%rd285, %rd283, %rd284;
	ld.global.u32 	%r514, [%rd285+292];
	sub.s32 	%r794, %r514, %r122;
	setp.ne.s32 	%p82, %r794, 0;
	@%p82 bra 	$L__BB1_133;
	ld.param.u64 	%rd517, [_Z22fitnessKernelOptimizediiiiiiiPiS_S_iS_S_S__param_12];
	ld.param.u32 	%r697, [_Z22fitnessKernelOptimizediiiiiiiPiS_S_iS_S_S__param_3];
	cvta.to.global.u64 	%rd286, %rd517;
	mul.lo.s32 	%r515, %r177, %r697;
	mul.wide.s32 	%rd287, %r515, 4;
	add.s64 	%rd288, %rd286, %rd287;
	ld.global.u32 	%r516, [%rd288+296];
	sub.s32 	%r794, %r516, %r123;
	setp.ne.s32 	%p83, %r794, 0;
	@%p83 bra 	$L__BB1_133;
	ld.param.u64 	%rd518, [_Z22fitnessKernelOptimizediiiiiiiPiS_S_iS_S_S__param_12];
	ld.param.u32 	%r698, [_Z22fitnessKernelOptimizediiiiiiiPiS_S_iS_S_S__param_3];
	cvta.to.global.u64 	%rd289, %rd518;
	mul.lo.s32 	%r517, %r177, %r698;
	mul.wide.s32 	%rd290, %r517, 4;
	add.s64 	%rd291, %rd289, %rd290;
	ld.global.u32 	%r518, [%rd291+300];
	sub.s32 	%r794, %r518, %r124;
	setp.ne.s32 	%p84, %r794, 0;
	@%p84 bra 	$L__BB1_133;
	ld.param.u64 	%rd519, [_Z22fitnessKernelOptimizediiiiiiiPiS_S_iS_S_S__param_12];
	ld.param.u32 	%r699, [_Z22fitnessKernelOptimizediiiiiiiPiS_S_iS_S_S__param_3];
	cvta.to.global.u64 	%rd292, %rd519;
	mul.lo.s32 	%r519, %r177, %r699;
	mul.wide.s32 	%rd293, %r519, 4;
	add.s64 	%rd294, %rd292, %rd293;
	ld.global.u32 	%r520, [%rd294+304];
	sub.s32 	%r794, %r520, %r125;
	setp.ne.s32 	%p85, %r794, 0;
	@%p85 bra 	$L__BB1_133;
	ld.param.u64 	%rd520, [_Z22fitnessKernelOptimizediiiiiiiPiS_S_iS_S_S__param_12];
	ld.param.u32 	%r700, [_Z22fitnessKernelOptimizediiiiiiiPiS_S_iS_S_S__param_3];
	cvta.to.global.u64 	%rd295, %rd520;
	mul.lo.s32 	%r521, %r177, %r700;
	mul.wide.s32 	%rd296, %r521, 4;
	add.s64 	%rd297, %rd295, %rd296;
	ld.global.u32 	%r522, [%rd297+308];
	sub.s32 	%r794, %r522, %r126;
	setp.ne.s32 	%p86, %r794, 0;
	@%p86 bra 	$L__BB1_133;
	ld.param.u64 	%rd521, [_Z22fitnessKernelOptimizediiiiiiiPiS_S_iS_S_S__param_12];
	ld.param.u32 	%r701, [_Z22fitnessKernelOptimizediiiiiiiPiS_S_iS_S_S__param_3];
	cvta.to.global.u64 	%rd298, %rd521;
	mul.lo.s32 	%r523, %r177, %r701;
	mul.wide.s32 	%rd299, %r523, 4;
	add.s64 	%rd300, %rd298, %rd299;
	ld.global.u32 	%r524, [%rd300+312];
	sub.s32 	%r794, %r524, %r127;
	setp.ne.s32 	%p87, %r794, 0;
	@%p87 bra 	$L__BB1_133;
	ld.param.u64 	%rd522, [_Z22fitnessKernelOptimizediiiiiiiPiS_S_iS_S_S__param_12];
	ld.param.u32 	%r702, [_Z22fitnessKernelOptimizediiiiiiiPiS_S_iS_S_S__param_3];
	cvta.to.global.u64 	%rd301, %rd522;
	mul.lo.s32 	%r525, %r177, %r702;
	mul.wide.s32 	%rd302, %r525, 4;
	add.s64 	%rd303, %rd301, %rd302;
	ld.global.u32 	%r526, [%rd303+316];
	sub.s32 	%r794, %r526, %r128;
	setp.ne.s32 	%p88, %r794, 0;
	@%p88 bra 	$L__BB1_133;
	ld.param.u64 	%rd523, [_Z22fitnessKernelOptimizediiiiiiiPiS_S_iS_S_S__param_12];
	ld.param.u32 	%r703, [_Z22fitnessKernelOptimizediiiiiiiPiS_S_iS_S_S__param_3];
	cvta.to.global.u64 	%rd304, %rd523;
	mul.lo.s32 	%r527, %r177, %r703;
	mul.wide.s32 	%rd305, %r527, 4;
	add.s64 	%rd306, %rd304, %rd305;
	ld.global.u32 	%r528, [%rd306+320];
	sub.s32 	%r794, %r528, %r129;
	setp.ne.s32 	%p89, %r794, 0;
	@%p89 bra 	$L__BB1_133;
	ld.param.u64 	%rd524, [_Z22fitnessKernelOptimizediiiiiiiPiS_S_iS_S_S__param_12];
	ld.param.u32 	%r704, [_Z22fitnessKernelOptimizediiiiiiiPiS_S_iS_S_S__param_3];
	cvta.to.global.u64 	%rd307, %rd524;
	mul.lo.s32 	%r529, %r177, %r704;
	mul.wide.s32 	%rd308, %r529, 4;
	add.s64 	%rd309, %rd307, %rd308;
	ld.global.u32 	%r530, [%rd309+324];
	sub.s32 	%r794, %r530, %r130;
	setp.ne.s32 	%p90, %r794, 0;
	@%p90 bra 	$L__BB1_133;
	ld.param.u64 	%rd525, [_Z22fitnessKernelOptimizediiiiiiiPiS_S_iS_S_S__param_12];
	ld.param.u32 	%r705, [_Z22fitnessKernelOptimizediiiiiiiPiS_S_iS_S_S__param_3];
	cvta.to.global.u64 	%rd310, %rd525;
	mul.lo.s32 	%r531, %r177, %r705;
	mul.wide.s32 	%rd311, %r531, 4;
	add.s64 	%rd312, %rd310, %rd311;
	ld.global.u32 	%r532, [%rd312+328];
	sub.s32 	%r794, %r532, %r131;
	setp.ne.s32 	%p91, %r794, 0;
	@%p91 bra 	$L__BB1_133;
	ld.param.u64 	%rd526, [_Z22fitnessKernelOptimizediiiiiiiPiS_S_iS_S_S__param_12];
	ld.param.u32 	%r706, [_Z22fitnessKernelOptimizediiiiiiiPiS_S_iS_S_S__param_3];
	cvta.to.global.u64 	%rd313, %rd526;
	mul.lo.s32 	%r533, %r177, %r706;
	mul.wide.s32 	%rd314, %r533, 4;
	add.s64 	%rd315, %rd313, %rd314;
	ld.global.u32 	%r534, [%rd315+332];
	sub.s32 	%r794, %r534, %r132;
	setp.ne.s32 	%p92, %r794, 0;
	@%p92 bra 	$L__BB1_133;
	ld.param.u64 	%rd527, [_Z22fitnessKernelOptimizediiiiiiiPiS_S_iS_S_S__param_12];
	ld.param.u32 	%r707, [_Z22fitnessKernelOptimizediiiiiiiPiS_S_iS_S_S__param_3];
	cvta.to.global.u64 	%rd316, %rd527;
	mul.lo.s32 	%r535, %r177, %r707;
	mul.wide.s32 	%rd317, %r535, 4;
	add.s64 	%rd318, %rd316, %rd317;
	ld.global.u32 	%r536, [%rd318+336];
	sub.s32 	%r794, %r536, %r133;
	setp.ne.s32 	%p93, %r794, 0;
	@%p93 bra 	$L__BB1_133;
	ld.param.u64 	%rd528, [_Z22fitnessKernelOptimizediiiiiiiPiS_S_iS_S_S__param_12];
	ld.param.u32 	%r708, [_Z22fitnessKernelOptimizediiiiiiiPiS_S_iS_S_S__param_3];
	cvta.to.global.u64 	%rd319, %rd528;
	mul.lo.s32 	%r537, %r177, %r708;
	mul.wide.s32 	%rd320, %r537, 4;
	add.s64 	%rd321, %rd319, %rd320;
	ld.global.u32 	%r538, [%rd321+340];
	sub.s32 	%r794, %r538, %r134;
	setp.ne.s32 	%p94, %r794, 0;
	@%p94 bra 	$L__BB1_133;
	ld.param.u64 	%rd529, [_Z22fitnessKernelOptimizediiiiiiiPiS_S_iS_S_S__param_12];
	ld.param.u32 	%r709, [_Z22fitnessKernelOptimizediiiiiiiPiS_S_iS_S_S__param_3];
	cvta.to.global.u64 	%rd322, %rd529;
	mul.lo.s32 	%r539, %r177, %r709;
	mul.wide.s32 	%rd323, %r539, 4;
	add.s64 	%rd324, %rd322, %rd323;
	ld.global.u32 	%r540, [%rd324+344];
	sub.s32 	%r794, %r540, %r135;
	setp.ne.s32 	%p95, %r794, 0;
	@%p95 bra 	$L__BB1_133;
	ld.param.u64 	%rd530, [_Z22fitnessKernelOptimizediiiiiiiPiS_S_iS_S_S__param_12];
	ld.param.u32 	%r710, [_Z22fitnessKernelOptimizediiiiiiiPiS_S_iS_S_S__param_3];
	cvta.to.global.u64 	%rd325, %rd530;
	mul.lo.s32 	%r541, %r177, %r710;
	mul.wide.s32 	%rd326, %r541, 4;
	add.s64 	%rd327, %rd325, %rd326;
	ld.global.u32 	%r542, [%rd327+348];
	sub.s32 	%r794, %r542, %r136;
	setp.ne.s32 	%p96, %r794, 0;
	@%p96 bra 	$L__BB1_133;
	ld.param.u64 	%rd531, [_Z22fitnessKernelOptimizediiiiiiiPiS_S_iS_S_S__param_12];
	ld.param.u32 	%r711, [_Z22fitnessKernelOptimizediiiiiiiPiS_S_iS_S_S__param_3];
	cvta.to.global.u64 	%rd328, %rd531;
	mul.lo.s32 	%r543, %r177, %r711;
	mul.wide.s32 	%rd329, %r543, 4;
	add.s64 	%rd330, %rd328, %rd329;
	ld.global.u32 	%r544, [%rd330+352];
	sub.s32 	%r794, %r544, %r137;
	setp.ne.s32 	%p97, %r794, 0;
	@%p97 bra 	$L__BB1_133;
	ld.param.u64 	%rd532, [_Z22fitnessKernelOptimizediiiiiiiPiS_S_iS_S_S__param_12];
	ld.param.u32 	%r712, [_Z22fitnessKernelOptimizediiiiiiiPiS_S_iS_S_S__param_3];
	cvta.to.global.u64 	%rd331, %rd532;
	mul.lo.s32 	%r545, %r177, %r712;
	mul.wide.s32 	%rd332, %r545, 4;
	add.s64 	%rd333, %rd331, %rd332;
	ld.global.u32 	%r546, [%rd333+356];
	sub.s32 	%r794, %r546, %r138;
	setp.ne.s32 	%p98, %r794, 0;
	@%p98 bra 	$L__BB1_133;
	ld.param.u64 	%rd533, [_Z22fitnessKernelOptimizediiiiiiiPiS_S_iS_S_S__param_12];
	ld.param.u32 	%r713, [_Z22fitnessKernelOptimizediiiiiiiPiS_S_iS_S_S__param_3];
	cvta.to.global.u64 	%rd334, %rd533;
	mul.lo.s32 	%r547, %r177, %r713;
	mul.wide.s32 	%rd335, %r547, 4;
	add.s64 	%rd336, %rd334, %rd335;
	ld.global.u32 	%r548, [%rd336+360];
	sub.s32 	%r794, %r548, %r139;
	setp.ne.s32 	%p99, %r794, 0;
	@%p99 bra 	$L__BB1_133;
	ld.param.u64 	%rd534, [_Z22fitnessKernelOptimizediiiiiiiPiS_S_iS_S_S__param_12];
	ld.param.u32 	%r714, [_Z22fitnessKernelOptimizediiiiiiiPiS_S_iS_S_S__param_3];
	cvta.to.global.u64 	%rd337, %rd534;
	mul.lo.s32 	%r549, %r177, %r714;
	mul.wide.s32 	%rd338, %r549, 4;
	add.s64 	%rd339, %rd337, %rd338;
	ld.global.u32 	%r550, [%rd339+364];
	sub.s32 	%r794, %r550, %r140;
	setp.ne.s32 	%p100, %r794, 0;
	@%p100 bra 	$L__BB1_133;
	ld.param.u64 	%rd535, [_Z22fitnessKernelOptimizediiiiiiiPiS_S_iS_S_S__param_12];
	ld.param.u32 	%r715, [_Z22fitnessKernelOptimizediiiiiiiPiS_S_iS_S_S__param_3];
	cvta.to.global.u64 	%rd340, %rd535;
	mul.lo.s32 	%r551, %r177, %r715;
	mul.wide.s32 	%rd341, %r551, 4;
	add.s64 	%rd342, %rd340, %rd341;
	ld.global.u32 	%r552, [%rd342+368];
	sub.s32 	%r794, %r552, %r141;
	setp.ne.s32 	%p101, %r794, 0;
	@%p101 bra 	$L__BB1_133;
	ld.param.u64 	%rd536, [_Z22fitnessKernelOptimizediiiiiiiPiS_S_iS_S_S__param_12];
	ld.param.u32 	%r716, [_Z22fitnessKernelOptimizediiiiiiiPiS_S_iS_S_S__param_3];
	cvta.to.global.u64 	%rd343, %rd536;
	mul.lo.s32 	%r553, %r177, %r716;
	mul.wide.s32 	%rd344, %r553, 4;
	add.s64 	%rd345, %rd343, %rd344;
	ld.global.u32 	%r554, [%rd345+372];
	sub.s32 	%r794, %r554, %r142;
	setp.ne.s32 	%p102, %r794, 0;
	@%p102 bra 	$L__BB1_133;
	ld.param.u64 	%rd537, [_Z22fitnessKernelOptimizediiiiiiiPiS_S_iS_S_S__param_12];
	ld.param.u32 	%r717, [_Z22fitnessKernelOptimizediiiiiiiPiS_S_iS_S_S__param_3];
	cvta.to.global.u64 	%rd346, %rd537;
	mul.lo.s32 	%r555, %r177, %r717;
	mul.wide.s32 	%rd347, %r555, 4;
	add.s64 	%rd348, %rd346, %rd347;
	ld.global.u32 	%r556, [%rd348+376];
	sub.s32 	%r794, %r556, %r143;
	setp.ne.s32 	%p103, %r794, 0;
	@%p103 bra 	$L__BB1_133;
	ld.param.u64 	%rd538, [_Z22fitnessKernelOptimizediiiiiiiPiS_S_iS_S_S__param_12];
	ld.param.u32 	%r718, [_Z22fitnessKernelOptimizediiiiiiiPiS_S_iS_S_S__param_3];
	cvta.to.global.u64 	%rd349, %rd538;
	mul.lo.s32 	%r557, %r177, %r718;
	mul.wide.s32 	%rd350, %r557, 4;
	add.s64 	%rd351, %rd349, %rd350;
	ld.global.u32 	%r558, [%rd351+380];
	sub.s32 	%r794, %r558, %r144;
	setp.ne.s32 	%p104, %r794, 0;
	@%p104 bra 	$L__BB1_133;
	ld.param.u64 	%rd539, [_Z22fitnessKernelOptimizediiiiiiiPiS_S_iS_S_S__param_12];
	ld.param.u32 	%r719, [_Z22fitnessKernelOptimizediiiiiiiPiS_S_iS_S_S__param_3];
	cvta.to.global.u64 	%rd352, %rd539;
	mul.lo.s32 	%r559, %r177, %r719;
	mul.wide.s32 	%rd353, %r559, 4;
	add.s64 	%rd354, %rd352, %rd353;
	ld.global.u32 	%r560, [%rd354+384];
	sub.s32 	%r794, %r560, %r145;
	setp.ne.s32 	%p105, %r794, 0;
	@%p105 bra 	$L__BB1_133;
	ld.param.u64 	%rd540, [_Z22fitnessKernelOptimizediiiiiiiPiS_S_iS_S_S__param_12];
	ld.param.u32 	%r720, [_Z22fitnessKernelOptimizediiiiiiiPiS_S_iS_S_S__param_3];
	cvta.to.global.u64 	%rd355, %rd540;
	mul.lo.s32 	%r561, %r177, %r720;
	mul.wide.s32 	%rd356, %r561, 4;
	add.s64 	%rd357, %rd355, %rd356;
	ld.global.u32 	%r562, [%rd357+388];
	sub.s32 	%r794, %r562, %r146;
	setp.ne.s32 	%p106, %r794, 0;
	@%p106 bra 	$L__BB1_133;
	ld.param.u64 	%rd541, [_Z22fitnessKernelOptimizediiiiiiiPiS_S_iS_S_S__param_12];
	ld.param.u32 	%r721, [_Z22fitnessKernelOptimizediiiiiiiPiS_S_iS_S_S__param_3];
	cvta.to.global.u64 	%rd358, %rd541;
	mul.lo.s32 	%r563, %r177, %r721;
	mul.wide.s32 	%rd359, %r563, 4;
	add.s64 	%rd360, %rd358, %rd359;
	ld.global.u32 	%r564, [%rd360+392];
	sub.s32 	%r794, %r564, %r147;
	setp.ne.s32 	%p107, %r794, 0;
	@%p107 bra 	$L__BB1_133;
	ld.param.u64 	%rd542, [_Z22fitnessKernelOptimizediiiiiiiPiS_S_iS_S_S__param_12];
	ld.param.u32 	%r722, [_Z22fitnessKernelOptimizediiiiiiiPiS_S_iS_S_S__param_3];
	cvta.to.global.u64 	%rd361, %rd542;
	mul.lo.s32 	%r565, %r177, %r722;
	mul.wide.s32 	%rd362, %r565, 4;
	add.s64 	%rd363, %rd361, %rd362;
	ld.global.u32 	%r566, [%rd363+396];
	sub.s32 	%r794, %r566, %r148;
	setp.ne.s32 	%p108, %r794, 0;
	@%p108 bra 	$L__BB1_133;
	ld.param.u64 	%rd543, [_Z22fitnessKernelOptimizediiiiiiiPiS_S_iS_S_S__param_12];
	ld.param.u32 	%r723, [_Z22fitnessKernelOptimizediiiiiiiPiS_S_iS_S_S__param_3];
	cvta.to.global.u64 	%rd364, %rd543;
	mul.lo.s32 	%r567, %r177, %r723;
	mul.wide.s32 	%rd365, %r567, 4;
	add.s64 	%rd366, %rd364, %rd365;
	ld.global.u32 	%r568, [%rd366+400];
	sub.s32 	%r794, %r568, %r149;
	setp.ne.s32 	%p109, %r794, 0;
	@%p109 bra 	$L__BB1_133;
	ld.param.u64 	%rd544, [_Z22fitnessKernelOptimizediiiiiiiPiS_S_iS_S_S__param_12];
	ld.param.u32 	%r724, [_Z22fitnessKernelOptimizediiiiiiiPiS_S_iS_S_S__param_3];
	cvta.to.global.u64 	%rd367, %rd544;
	mul.lo.s32 	%r569, %r177, %r724;
	mul.wide.s32 	%rd368, %r569, 4;
	add.s64 	%rd369, %rd367, %rd368;
	ld.global.u32 	%r570, [%rd369+404];
	sub.s32 	%r794, %r570, %r150;
	setp.ne.s32 	%p110, %r794, 0;
	@%p110 bra 	$L__BB1_133;
	ld.param.u64 	%rd545, [_Z22fitnessKernelOptimizediiiiiiiPiS_S_iS_S_S__param_12];
	ld.param.u32 	%r725, [_Z22fitnessKernelOptimizediiiiiiiPiS_S_iS_S_S__param_3];
	cvta.to.global.u64 	%rd370, %rd545;
	mul.lo.s32 	%r571, %r177, %r725;
	mul.wide.s32 	%rd371, %r571, 4;
	add.s64 	%rd372, %rd370, %rd371;
	ld.global.u32 	%r572, [%rd372+408];
	sub.s32 	%r794, %r572, %r151;
	setp.ne.s32 	%p111, %r794, 0;
	@%p111 bra 	$L__BB1_133;
	ld.param.u64 	%rd546, [_Z22fitnessKernelOptimizediiiiiiiPiS_S_iS_S_S__param_12];
	ld.param.u32 	%r726, [_Z22fitnessKernelOptimizediiiiiiiPiS_S_iS_S_S__param_3];
	cvta.to.global.u64 	%rd373, %rd546;
	mul.lo.s32 	%r573, %r177, %r726;
	mul.wide.s32 	%rd374, %r573, 4;
	add.s64 	%rd375, %rd373, %rd374;
	ld.global.u32 	%r574, [%rd375+412];
	sub.s32 	%r794, %r574, %r152;
	setp.ne.s32 	%p112, %r794, 0;
	@%p112 bra 	$L__BB1_133;
	ld.param.u64 	%rd547, [_Z22fitnessKernelOptimizediiiiiiiPiS_S_iS_S_S__param_12];
	ld.param.u32 	%r727, [_Z22fitnessKernelOptimizediiiiiiiPiS_S_iS_S_S__param_3];
	cvta.to.global.u64 	%rd376, %rd547;
	mul.lo.s32 	%r575, %r177, %r727;
	mul.wide.s32 	%rd377, %r575, 4;
	add.s64 	%rd378, %rd376, %rd377;
	ld.global.u32 	%r576, [%rd378+416];
	sub.s32 	%r794, %r576, %r153;
	setp.ne.s32 	%p113, %r794, 0;
	@%p113 bra 	$L__BB1_133;
	ld.param.u64 	%rd548, [_Z22fitnessKernelOptimizediiiiiiiPiS_S_iS_S_S__param_12];
	ld.param.u32 	%r728, [_Z22fitnessKernelOptimizediiiiiiiPiS_S_iS_S_S__param_3];
	cvta.to.global.u64 	%rd379, %rd548;
	mul.lo.s32 	%r577, %r177, %r728;
	mul.wide.s32 	%rd380, %r577, 4;
	add.s64 	%rd381, %rd379, %rd380;
	ld.global.u32 	%r578, [%rd381+420];
	sub.s32 	%r794, %r578, %r154;
	setp.ne.s32 	%p114, %r794, 0;
	@%p114 bra 	$L__BB1_133;
	ld.param.u64 	%rd549, [_Z22fitnessKernelOptimizediiiiiiiPiS_S_iS_S_S__param_12];
	ld.param.u32 	%r729, [_Z22fitnessKernelOptimizediiiiiiiPiS_S_iS_S_S__param_3];
	cvta.to.global.u64 	%rd382, %rd549;
	mul.lo.s32 	%r579, %r177, %r729;
	mul.wide.s32 	%rd383, %r579, 4;
	add.s64 	%rd384, %rd382, %rd383;
	ld.global.u32 	%r580, [%rd384+424];
	sub.s32 	%r794, %r580, %r155;
	setp.ne.s32 	%p115, %r794, 0;
	@%p115 bra 	$L__BB1_133;
	ld.param.u64 	%rd550, [_Z22fitnessKernelOptimizediiiiiiiPiS_S_iS_S_S__param_12];
	ld.param.u32 	%r730, [_Z22fitnessKernelOptimizediiiiiiiPiS_S_iS_S_S__param_3];
	cvta.to.global.u64 	%rd385, %rd550;
	mul.lo.s32 	%r581, %r177, %r730;
	mul.wide.s32 	%rd386, %r581, 4;
	add.s64 	%rd387, %rd385, %rd386;
	ld.global.u32 	%r582, [%rd387+428];
	sub.s32 	%r794, %r582, %r156;
	setp.ne.s32 	%p116, %r794, 0;
	@%p116 bra 	$L__BB1_133;
	ld.param.u64 	%rd551, [_Z22fitnessKernelOptimizediiiiiiiPiS_S_iS_S_S__param_12];
	ld.param.u32 	%r731, [_Z22fitnessKernelOptimizediiiiiiiPiS_S_iS_S_S__param_3];
	cvta.to.global.u64 	%rd388, %rd551;
	mul.lo.s32 	%r583, %r177, %r731;
	mul.wide.s32 	%rd389, %r583, 4;
	add.s64 	%rd390, %rd388, %rd389;
	ld.global.u32 	%r584, [%rd390+432];
	sub.s32 	%r794, %r584, %r157;
	setp.ne.s32 	%p117, %r794, 0;
	@%p117 bra 	$L__BB1_133;
	ld.param.u64 	%rd552, [_Z22fitnessKernelOptimizediiiiiiiPiS_S_iS_S_S__param_12];
	ld.param.u32 	%r732, [_Z22fitnessKernelOptimizediiiiiiiPiS_S_iS_S_S__param_3];
	cvta.to.global.u64 	%rd391, %rd552;
	mul.lo.s32 	%r585, %r177, %r732;
	mul.wide.s32 	%rd392, %r585, 4;
	add.s64 	%rd393, %rd391, %rd392;
	ld.global.u32 	%r586, [%rd393+436];
	sub.s32 	%r794, %r586, %r158;
	setp.ne.s32 	%p118, %r794, 0;
	@%p118 bra 	$L__BB1_133;
	ld.param.u64 	%rd553, [_Z22fitnessKernelOptimizediiiiiiiPiS_S_iS_S_S__param_12];
	ld.param.u32 	%r733, [_Z22fitnessKernelOptimizediiiiiiiPiS_S_iS_S_S__param_3];
	cvta.to.global.u64 	%rd394, %rd553;
	mul.lo.s32 	%r587, %r177, %r733;
	mul.wide.s32 	%rd395, %r587, 4;
	add.s64 	%rd396, %rd394, %rd395;
	ld.global.u32 	%r588, [%rd396+440];
	sub.s32 	%r794, %r588, %r159;
	setp.ne.s32 	%p119, %r794, 0;
	@%p119 bra 	$L__BB1_133;
	ld.param.u64 	%rd554, [_Z22fitnessKernelOptimizediiiiiiiPiS_S_iS_S_S__param_12];
	ld.param.u32 	%r734, [_Z22fitnessKernelOptimizediiiiiiiPiS_S_iS_S_S__param_3];
	cvta.to.global.u64 	%rd397, %rd554;
	mul.lo.s32 	%r589, %r177, %r734;
	mul.wide.s32 	%rd398, %r589, 4;
	add.s64 	%rd399, %rd397, %rd398;
	ld.global.u32 	%r590, [%rd399+444];
	sub.s32 	%r794, %r590, %r160;
	setp.ne.s32 	%p120, %r794, 0;
	@%p120 bra 	$L__BB1_133;
	ld.param.u64 	%rd555, [_Z22fitnessKernelOptimizediiiiiiiPiS_S_iS_S_S__param_12];
	ld.param.u32 	%r735, [_Z22fitnessKernelOptimizediiiiiiiPiS_S_iS_S_S__param_3];
	cvta.to.global.u64 	%rd400, %rd555;
	mul.lo.s32 	%r591, %r177, %r735;
	mul.wide.s32 	%rd401, %r591, 4;
	add.s64 	%rd402, %rd400, %rd401;
	ld.global.u32 	%r592, [%rd402+448];
	sub.s32 	%r794, %r592, %r161;
	setp.ne.s32 	%p121, %r794, 0;
	@%p121 bra 	$L__BB1_133;
	ld.param.u64 	%rd556, [_Z22fitnessKernelOptimizediiiiiiiPiS_S_iS_S_S__param_12];
	ld.param.u32 	%r736, [_Z22fitnessKernelOptimizediiiiiiiPiS_S_iS_S_S__param_3];
	cvta.to.global.u64 	%rd403, %rd556;
	mul.lo.s32 	%r593, %r177, %r736;
	mul.wide.s32 	%rd404, %r593, 4;
	add.s64 	%rd405, %rd403, %rd404;
	ld.global.u32 	%r594, [%rd405+452];
	sub.s32 	%r794, %r594, %r162;
	setp.ne.s32 	%p122, %r794, 0;
	@%p122 bra 	$L__BB1_133;
	ld.param.u64 	%rd557, [_Z22fitnessKernelOptimizediiiiiiiPiS_S_iS_S_S__param_12];
	ld.param.u32 	%r737, [_Z22fitnessKernelOptimizediiiiiiiPiS_S_iS_S_S__param_3];
	cvta.to.global.u64 	%rd406, %rd557;
	mul.lo.s32 	%r595, %r177, %r737;
	mul.wide.s32 	%rd407, %r595, 4;
	add.s64 	%rd408, %rd406, %rd407;
	ld.global.u32 	%r596, [%rd408+456];
	sub.s32 	%r794, %r596, %r163;
	setp.ne.s32 	%p123, %r794, 0;
	@%p123 bra 	$L__BB1_133;
	ld.param.u64 	%rd558, [_Z22fitnessKernelOptimizediiiiiiiPiS_S_iS_S_S__param_12];
	ld.param.u32 	%r738, [_Z22fitnessKernelOptimizediiiiiiiPiS_S_iS_S_S__param_3];
	cvta.to.global.u64 	%rd409, %rd558;
	mul.lo.s32 	%r597, %r177, %r738;
	mul.wide.s32 	%rd410, %r597, 4;
	add.s64 	%rd411, %rd409, %rd410;
	ld.global.u32 	%r598, [%rd411+460];
	sub.s32 	%r794, %r598, %r164;
	setp.ne.s32 	%p124, %r794, 0;
	@%p124 bra 	$L__BB1_133;
	ld.param.u64 	%rd559, [_Z22fitnessKernelOptimizediiiiiiiPiS_S_iS_S_S__param_12];
	ld.param.u32 	%r739, [_Z22fitnessKernelOptimizediiiiiiiPiS_S_iS_S_S__param_3];
	cvta.to.global.u64 	%rd412, %rd559;
	mul.lo.s32 	%r599, %r177, %r739;
	mul.wide.s32 	%rd413, %r599, 4;
	add.s64 	%rd414, %rd412, %rd413;
	ld.global.u32 	%r600, [%rd414+464];
	sub.s32 	%r794, %r600, %r165;
	setp.ne.s32 	%p125, %r794, 0;
	@%p125 bra 	$L__BB1_133;
	ld.param.u64 	%rd560, [_Z22fitnessKernelOptimizediiiiiiiPiS_S_iS_S_S__param_12];
	ld.param.u32 	%r740, [_Z22fitnessKernelOptimizediiiiiiiPiS_S_iS_S_S__param_3];
	cvta.to.global.u64 	%rd415, %rd560;
	mul.lo.s32 	%r601, %r177, %r740;
	mul.wide.s32 	%rd416, %r601, 4;
	add.s64 	%rd417, %rd415, %rd416;
	ld.global.u32 	%r602, [%rd417+468];
	sub.s32 	%r794, %r602, %r166;
	setp.ne.s32 	%p126, %r794, 0;
	@%p126 bra 	$L__BB1_133;
	ld.param.u64 	%rd561, [_Z22fitnessKernelOptimizediiiiiiiPiS_S_iS_S_S__param_12];
	ld.param.u32 	%r741, [_Z22fitnessKernelOptimizediiiiiiiPiS_S_iS_S_S__param_3];
	cvta.to.global.u64 	%rd418, %rd561;
	mul.lo.s32 	%r603, %r177, %r741;
	mul.wide.s32 	%rd419, %r603, 4;
	add.s64 	%rd420, %rd418, %rd419;
	ld.global.u32 	%r604, [%rd420+472];
	sub.s32 	%r794, %r604, %r167;
	setp.ne.s32 	%p127, %r794, 0;
	@%p127 bra 	$L__BB1_133;
	ld.param.u64 	%rd562, [_Z22fitnessKernelOptimizediiiiiiiPiS_S_iS_S_S__param_12];
	ld.param.u32 	%r742, [_Z22fitnessKernelOptimizediiiiiiiPiS_S_iS_S_S__param_3];
	cvta.to.global.u64 	%rd421, %rd562;
	mul.lo.s32 	%r605, %r177, %r742;
	mul.wide.s32 	%rd422, %r605, 4;
	add.s64 	%rd423, %rd421, %rd422;
	ld.global.u32 	%r606, [%rd423+476];
	sub.s32 	%r794, %r606, %r168;
	setp.ne.s32 	%p128, %r794, 0;
	@%p128 bra 	$L__BB1_133;
	ld.param.u64 	%rd563, [_Z22fitnessKernelOptimizediiiiiiiPiS_S_iS_S_S__param_12];
	ld.param.u32 	%r743, [_Z22fitnessKernelOptimizediiiiiiiPiS_S_iS_S_S__param_3];
	cvta.to.global.u64 	%rd424, %rd563;
	mul.lo.s32 	%r607, %r177, %r743;
	mul.wide.s32 	%rd425, %r607, 4;
	add.s64 	%rd426, %rd424, %rd425;
	ld.global.u32 	%r608, [%rd426+480];
	sub.s32 	%r794, %r608, %r169;
	setp.ne.s32 	%p129, %r794, 0;
	@%p129 bra 	$L__BB1_133;
	ld.param.u64 	%rd564, [_Z22fitnessKernelOptimizediiiiiiiPiS_S_iS_S_S__param_12];
	ld.param.u32 	%r744, [_Z22fitnessKernelOptimizediiiiiiiPiS_S_iS_S_S__param_3];
	cvta.to.global.u64 	%rd427, %rd564;
	mul.lo.s32 	%r609, %r177, %r744;
	mul.wide.s32 	%rd428, %r609, 4;
	add.s64 	%rd429, %rd427, %rd428;
	ld.global.u32 	%r610, [%rd429+484];
	sub.s32 	%r794, %r610, %r170;
	setp.ne.s32 	%p130, %r794, 0;
	@%p130 bra 	$L__BB1_133;
	ld.param.u64 	%rd565, [_Z22fitnessKernelOptimizediiiiiiiPiS_S_iS_S_S__param_12];
	ld.param.u32 	%r745, [_Z22fitnessKernelOptimizediiiiiiiPiS_S_iS_S_S__param_3];
	cvta.to.global.u64 	%rd430, %rd565;
	mul.lo.s32 	%r611, %r177, %r745;
	mul.wide.s32 	%rd431, %r611, 4;
	add.s64 	%rd432, %rd430, %rd431;
	ld.global.u32 	%r612, [%rd432+488];
	sub.s32 	%r794, %r612, %r171;
	setp.ne.s32 	%p131, %r794, 0;
	@%p131 bra 	$L__BB1_133;
	ld.param.u64 	%rd566, [_Z22fitnessKernelOptimizediiiiiiiPiS_S_iS_S_S__param_12];
	ld.param.u32 	%r746, [_Z22fitnessKernelOptimizediiiiiiiPiS_S_iS_S_S__param_3];
	cvta.to.global.u64 	%rd433, %rd566;
	mul.lo.s32 	%r613, %r177, %r746;
	mul.wide.s32 	%rd434, %r613, 4;
	add.s64 	%rd435, %rd433, %rd434;
	ld.global.u32 	%r614, [%rd435+492];
	sub.s32 	%r794, %r614, %r172;
	setp.ne.s32 	%p132, %r794, 0;
	@%p132 bra 	$L__BB1_133;
	ld.param.u64 	%rd567, [_Z22fitnessKernelOptimizediiiiiiiPiS_S_iS_S_S__param_12];
	ld.param.u32 	%r747, [_Z22fitnessKernelOptimizediiiiiiiPiS_S_iS_S_S__param_3];
	cvta.to.global.u64 	%rd436, %rd567;
	mul.lo.s32 	%r615, %r177, %r747;
	mul.wide.s32 	%rd437, %r615, 4;
	add.s64 	%rd438, %rd436, %rd437;
	ld.global.u32 	%r616, [%rd438+496];
	sub.s32 	%r794, %r616, %r173;
	setp.ne.s32 	%p133, %r794, 0;
	@%p133 bra 	$L__BB1_133;
	ld.param.u64 	%rd442, [_Z22fitnessKernelOptimizediiiiiiiPiS_S_iS_S_S__param_11];
	cvta.to.global.u64 	%rd439, %rd442;
	mul.wide.s32 	%rd440, %r177, 4;
	add.s64 	%rd441, %rd439, %rd440;
	atom.global.add.u32 	%r618, [%rd441], -1;
	add.s32 	%r793, %r791, 1;
	mov.b32 	%r794, 0;
$L__BB1_133:
	setp.lt.s32 	%p134, %r794, 1;
	add.s32 	%r619, %r177, -1;
	setp.lt.s32 	%p135, %r794, 0;
	add.s32 	%r620, %r177, 1;
	selp.b32 	%r793, %r620, %r793, %p135;
	selp.b32 	%r791, %r791, %r619, %p134;
	setp.le.s32 	%p136, %r793, %r791;
	@%p136 bra 	$L__BB1_7;
$L__BB1_134:
	ret;

}


// ===== COMPILED SASS (sm_100) =====

	.target	sm_100

	.elftype	@"ET_EXEC"


//--------------------- .note.nv.tkinfo           --------------------------
	.section	.note.nv.tkinfo,"",@"SHT_NOTE"
	.sectionflags	@"SHF_NOTE_NV_TKINFO"
	.tkinfo
        /*0018*/ 	.word	0x00000002
        /*0030*/ 	.string	""
        /*0030*/ 	.string	"ptxas"
        /*0030*/ 	.string	"Cuda compilation tools, release 13.0, V13.0.88"
        /*0030*/ 	.string	"Build cuda_13.0.r13.0/compiler.36424714_0"
        /*0030*/ 	.string	"-arch sm_100 -m 64 "



//--------------------- .note.nv.cuinfo           --------------------------
	.section	.note.nv.cuinfo,"",@"SHT_NOTE"
	.sectionflags	@"SHF_NOTE_NV_CUINFO"
        /*0018*/ 	.short	0x0002
        /*001a*/ 	.short	0x0064
        /*001c*/ 	.short	0x0082
	.zero		2


//--------------------- .nv.info                  --------------------------
	.section	.nv.info,"",@"SHT_CUDA_INFO"
	.align	4


	//----- nvinfo : EIATTR_REGCOUNT
	.align		4
        /*0000*/ 	.byte	0x04, 0x2f
        /*0002*/ 	.short	(.L_1 - .L_0)
	.align		4
.L_0:
        /*0004*/ 	.word	index@(_Z13fitnessKerneliiiiiiiPiS_S_iS_S_S_)
        /*0008*/ 	.word	0x00000020


	//----- nvinfo : EIATTR_FRAME_SIZE
	.align		4
.L_1:
        /*000c*/ 	.byte	0x04, 0x11
        /*000e*/ 	.short	(.L_3 - .L_2)
	.align		4
.L_2:
        /*0010*/ 	.word	index@(_Z13fitnessKerneliiiiiiiPiS_S_iS_S_S_)
        /*0014*/ 	.word	0x000001f8


	//----- nvinfo : EIATTR_REGCOUNT
	.align		4
.L_3:
        /*0018*/ 	.byte	0x04, 0x2f
        /*001a*/ 	.short	(.L_5 - .L_4)
	.align		4
.L_4:
        /*001c*/ 	.word	index@(_Z22fitnessKernelOptimizediiiiiiiPiS_S_iS_S_S_)
        /*0020*/ 	.word	0x000000a0


	//----- nvinfo : EIATTR_FRAME_SIZE
	.align		4
.L_5:
        /*0024*/ 	.byte	0x04, 0x11
        /*0026*/ 	.short	(.L_7 - .L_6)
	.align		4
.L_6:
        /*0028*/ 	.word	index@(_Z22fitnessKernelOptimizediiiiiiiPiS_S_iS_S_S_)
        /*002c*/ 	.word	0x00000000


	//----- nvinfo : EIATTR_MIN_STACK_SIZE
	.align		4
.L_7:
        /*0030*/ 	.byte	0x04, 0x12
        /*0032*/ 	.short	(.L_9 - .L_8)
	.align		4
.L_8:
        /*0034*/ 	.word	index@(_Z22fitnessKernelOptimizediiiiiiiPiS_S_iS_S_S_)
        /*0038*/ 	.word	0x00000000


	//----- nvinfo : EIATTR_MIN_STACK_SIZE
	.align		4
.L_9:
        /*003c*/ 	.byte	0x04, 0x12
        /*003e*/ 	.short	(.L_11 - .L_10)
	.align		4
.L_10:
        /*0040*/ 	.word	index@(_Z13fitnessKerneliiiiiiiPiS_S_iS_S_S_)
        /*0044*/ 	.word	0x000001f8
.L_11:


//--------------------- .nv.compat                --------------------------
	.section	.nv.compat,"",@"SHT_CUDA_COMPAT_INFO"
	.align	4
        /*0000*/ 	.byte	0x02, 0x09, 0x00, 0x00, 0x02, 0x02, 0x01, 0x00, 0x02, 0x05, 0x05, 0x00, 0x03, 0x07, 0x01, 0x01
        /*0010*/ 	.byte	0x02, 0x03, 0x00, 0x00, 0x02, 0x06, 0x01, 0x00, 0x04, 0x0b, 0x08, 0x00, 0x09, 0x00, 0x00, 0x00
        /*0020*/ 	.byte	0x00, 0x00, 0x00, 0x00


//--------------------- .nv.info._Z22fitnessKernelOptimizediiiiiiiPiS_S_iS_S_S_ --------------------------
	.section	.nv.info._Z22fitnessKernelOptimizediiiiiiiPiS_S_iS_S_S_,"",@"SHT_CUDA_INFO"
	.sectionflags	@""
	.align	4


	//----- nvinfo : EIATTR_CUDA_API_VERSION
	.align		4
        /*0000*/ 	.byte	0x04, 0x37
        /*0002*/ 	.short	(.L_13 - .L_12)
.L_12:
        /*0004*/ 	.word	0x00000082


	//----- nvinfo : EIATTR_KPARAM_INFO
	.align		4
.L_13:
        /*0008*/ 	.byte	0x04, 0x17
        /*000a*/ 	.short	(.L_15 - .L_14)
.L_14:
        /*000c*/ 	.word	0x00000000
        /*0010*/ 	.short	0x000d
        /*0012*/ 	.short	0x0050
        /*0014*/ 	.byte	0x00, 0xf5, 0x21, 0x00


	//----- nvinfo : EIATTR_KPARAM_INFO
	.align		4
.L_15:
        /*0018*/ 	.byte	0x04, 0x17
        /*001a*/ 	.short	(.L_17 - .L_16)
.L_16:
        /*001c*/ 	.word	0x00000000
        /*0020*/ 	.short	0x000c
        /*0022*/ 	.short	0x0048
        /*0024*/ 	.byte	0x00, 0xf5, 0x21, 0x00


	//----- nvinfo : EIATTR_KPARAM_INFO
	.align		4
.L_17:
        /*0028*/ 	.byte	0x04, 0x17
        /*002a*/ 	.short	(.L_19 - .L_18)
.L_18:
        /*002c*/ 	.word	0x00000000
        /*0030*/ 	.short	0x000b
        /*0032*/ 	.short	0x0040
        /*0034*/ 	.byte	0x00, 0xf5, 0x21, 0x00


	//----- nvinfo : EIATTR_KPARAM_INFO
	.align		4
.L_19:
        /*0038*/ 	.byte	0x04, 0x17
        /*003a*/ 	.short	(.L_21 - .L_20)
.L_20:
        /*003c*/ 	.word	0x00000000
        /*0040*/ 	.short	0x000a
        /*0042*/ 	.short	0x0038
        /*0044*/ 	.byte	0x00, 0xf0, 0x11, 0x00


	//----- nvinfo : EIATTR_KPARAM_INFO
	.align		4
.L_21:
        /*0048*/ 	.byte	0x04, 0x17
        /*004a*/ 	.short	(.L_23 - .L_22)
.L_22:
        /*004c*/ 	.word	0x00000000
        /*0050*/ 	.short	0x0009
        /*0052*/ 	.short	0x0030
        /*0054*/ 	.byte	0x00, 0xf5, 0x21, 0x00


	//----- nvinfo : EIATTR_KPARAM_INFO
	.align		4
.L_23:
        /*0058*/ 	.byte	0x04, 0x17
        /*005a*/ 	.short	(.L_25 - .L_24)
.L_24:
        /*005c*/ 	.word	0x00000000
        /*0060*/ 	.short	0x0008
        /*0062*/ 	.short	0x0028
        /*0064*/ 	.byte	0x00, 0xf5, 0x21, 0x00


	//----- nvinfo : EIATTR_KPARAM_INFO
	.align		4
.L_25:
        /*0068*/ 	.byte	0x04, 0x17
        /*006a*/ 	.short	(.L_27 - .L_26)
.L_26:
        /*006c*/ 	.word	0x00000000
        /*0070*/ 	.short	0x0007
        /*0072*/ 	.short	0x0020
        /*0074*/ 	.byte	0x00, 0xf5, 0x21, 0x00


	//----- nvinfo : EIATTR_KPARAM_INFO
	.align		4
.L_27:
        /*0078*/ 	.byte	0x04, 0x17
        /*007a*/ 	.short	(.L_29 - .L_28)
.L_28:
        /*007c*/ 	.word	0x00000000
        /*0080*/ 	.short	0x0006
        /*0082*/ 	.short	0x0018
        /*0084*/ 	.byte	0x00, 0xf0, 0x11, 0x00


	//----- nvinfo : EIATTR_KPARAM_INFO
	.align		4
.L_29:
        /*0088*/ 	.byte	0x04, 0x17
        /*008a*/ 	.short	(.L_31 - .L_30)
.L_30:
        /*008c*/ 	.word	0x00000000
        /*0090*/ 	.short	0x0005
        /*0092*/ 	.short	0x0014
        /*0094*/ 	.byte	0x00, 0xf0, 0x11, 0x00


	//----- nvinfo : EIATTR_KPARAM_INFO
	.align		4
.L_31:
        /*0098*/ 	.byte	0x04, 0x17
        /*009a*/ 	.short	(.L_33 - .L_32)
.L_32:
        /*009c*/ 	.word	0x00000000
        /*00a0*/ 	.short	0x0004
        /*00a2*/ 	.short	0x0010
        /*00a4*/ 	.byte	0x00, 0xf0, 0x11, 0x00


	//----- nvinfo : EIATTR_KPARAM_INFO
	.align		4
.L_33:
        /*00a8*/ 	.byte	0x04, 0x17
        /*00aa*/ 	.short	(.L_35 - .L_34)
.L_34:
        /*00ac*/ 	.word	0x00000000
        /*00b0*/ 	.short	0x0003
        /*00b2*/ 	.short	0x000c
        /*00b4*/ 	.byte	0x00, 0xf0, 0x11, 0x00


	//----- nvinfo : EIATTR_KPARAM_INFO
	.align		4
.L_35:
        /*00b8*/ 	.byte	0x04, 0x17
        /*00ba*/ 	.short	(.L_37 - .L_36)
.L_36:
        /*00bc*/ 	.word	0x00000000
        /*00c0*/ 	.short	0x0002
        /*00c2*/ 	.short	0x0008
        /*00c4*/ 	.byte	0x00, 0xf0, 0x11, 0x00


	//----- nvinfo : EIATTR_KPARAM_INFO
	.align		4
.L_37:
        /*00c8*/ 	.byte	0x04, 0x17
        /*00ca*/ 	.short	(.L_39 - .L_38)
.L_38:
        /*00cc*/ 	.word	0x00000000
        /*00d0*/ 	.short	0x0001
        /*00d2*/ 	.short	0x0004
        /*00d4*/ 	.byte	0x00, 0xf0, 0x11, 0x00


	//----- nvinfo : EIATTR_KPARAM_INFO
	.align		4
.L_39:
        /*00d8*/ 	.byte	0x04, 0x17
        /*00da*/ 	.short	(.L_41 - .L_40)
.L_40:
        /*00dc*/ 	.word	0x00000000
        /*00e0*/ 	.short	0x0000
        /*00e2*/ 	.short	0x0000
        /*00e4*/ 	.byte	0x00, 0xf0, 0x11, 0x00


	//----- nvinfo : EIATTR_SPARSE_MMA_MASK
	.align		4
.L_41:
        /*00e8*/ 	.byte	0x03, 0x50
        /*00ea*/ 	.short	0x0000


	//----- nvinfo : EIATTR_MAXREG_COUNT
	.align		4
        /*00ec*/ 	.byte	0x03, 0x1b
        /*00ee*/ 	.short	0x00ff


	//----- nvinfo : EIATTR_MERCURY_ISA_VERSION
	.align		4
        /*00f0*/ 	.byte	0x03, 0x5f
        /*00f2*/ 	.short	0x0101


	//----- nvinfo : EIATTR_VRC_CTA_INIT_COUNT
	.align		4
        /*00f4*/ 	.byte	0x02, 0x4a
	.zero		1
	.zero		1


	//----- nvinfo : EIATTR_EXIT_INSTR_OFFSETS
	.align		4
        /*00f8*/ 	.byte	0x04, 0x1c
        /*00fa*/ 	.short	(.L_43 - .L_42)


	//   ....[0]....
.L_42:
        /*00fc*/ 	.word	0x00000120


	//   ....[1]....
        /*0100*/ 	.word	0x00003720


	//   ....[2]....
        /*0104*/ 	.word	0x000057e0


	//----- nvinfo : EIATTR_CRS_STACK_SIZE
	.align		4
.L_43:
        /*0108*/ 	.byte	0x04, 0x1e
        /*010a*/ 	.short	(.L_45 - .L_44)
.L_44:
        /*010c*/ 	.word	0x00000000


	//----- nvinfo : EIATTR_CBANK_PARAM_SIZE
	.align		4
.L_45:
        /*0110*/ 	.byte	0x03, 0x19
        /*0112*/ 	.short	0x0058


	//----- nvinfo : EIATTR_PARAM_CBANK
	.align		4
        /*0114*/ 	.byte	0x04, 0x0a
        /*0116*/ 	.short	(.L_47 - .L_46)
	.align		4
.L_46:
        /*0118*/ 	.word	index@(.nv.constant0._Z22fitnessKernelOptimizediiiiiiiPiS_S_iS_S_S_)
        /*011c*/ 	.short	0x0380
        /*011e*/ 	.short	0x0058


	//----- nvinfo : EIATTR_SW_WAR
	.align		4
.L_47:
        /*0120*/ 	.byte	0x04, 0x36
        /*0122*/ 	.short	(.L_49 - .L_48)
.L_48:
        /*0124*/ 	.word	0x00000008
.L_49:


//--------------------- .nv.info._Z13fitnessKerneliiiiiiiPiS_S_iS_S_S_ --------------------------
	.section	.nv.info._Z13fitnessKerneliiiiiiiPiS_S_iS_S_S_,"",@"SHT_CUDA_INFO"
	.sectionflags	@""
	.align	4


	//----- nvinfo : EIATTR_CUDA_API_VERSION
	.align		4
        /*0000*/ 	.byte	0x04, 0x37
        /*0002*/ 	.short	(.L_51 - .L_50)
.L_50:
        /*0004*/ 	.word	0x00000082


	//----- nvinfo : EIATTR_KPARAM_INFO
	.align		4
.L_51:
        /*0008*/ 	.byte	0x04, 0x17
        /*000a*/ 	.short	(.L_53 - .L_52)
.L_52:
        /*000c*/ 	.word	0x00000000
        /*0010*/ 	.short	0x000d
        /*0012*/ 	.short	0x0050
        /*0014*/ 	.byte	0x00, 0xf5, 0x21, 0x00


	//----- nvinfo : EIATTR_KPARAM_INFO
	.align		4
.L_53:
        /*0018*/ 	.byte	0x04, 0x17
        /*001a*/ 	.short	(.L_55 - .L_54)
.L_54:
        /*001c*/ 	.word	0x00000000
        /*0020*/ 	.short	0x000c
        /*0022*/ 	.short	0x0048
        /*0024*/ 	.byte	0x00, 0xf5, 0x21, 0x00


	//----- nvinfo : EIATTR_KPARAM_INFO
	.align		4
.L_55:
        /*0028*/ 	.byte	0x04, 0x17
        /*002a*/ 	.short	(.L_57 - .L_56)
.L_56:
        /*002c*/ 	.word	0x00000000
        /*0030*/ 	.short	0x000b
        /*0032*/ 	.short	0x0040
        /*0034*/ 	.byte	0x00, 0xf5, 0x21, 0x00


	//----- nvinfo : EIATTR_KPARAM_INFO
	.align		4
.L_57:
        /*0038*/ 	.byte	0x04, 0x17
        /*003a*/ 	.short	(.L_59 - .L_58)
.L_58:
        /*003c*/ 	.word	0x00000000
        /*0040*/ 	.short	0x000a
        /*0042*/ 	.short	0x0038
        /*0044*/ 	.byte	0x00, 0xf0, 0x11, 0x00


	//----- nvinfo : EIATTR_KPARAM_INFO
	.align		4
.L_59:
        /*0048*/ 	.byte	0x04, 0x17
        /*004a*/ 	.short	(.L_61 - .L_60)
.L_60:
        /*004c*/ 	.word	0x00000000
        /*0050*/ 	.short	0x0009
        /*0052*/ 	.short	0x0030
        /*0054*/ 	.byte	0x00, 0xf5, 0x21, 0x00


	//----- nvinfo : EIATTR_KPARAM_INFO
	.align		4
.L_61:
        /*0058*/ 	.byte	0x04, 0x17
        /*005a*/ 	.short	(.L_63 - .L_62)
.L_62:
        /*005c*/ 	.word	0x00000000
        /*0060*/ 	.short	0x0008
        /*0062*/ 	.short	0x0028
        /*0064*/ 	.byte	0x00, 0xf5, 0x21, 0x00


	//----- nvinfo : EIATTR_KPARAM_INFO
	.align		4
.L_63:
        /*0068*/ 	.byte	0x04, 0x17
        /*006a*/ 	.short	(.L_65 - .L_64)
.L_64:
        /*006c*/ 	.word	0x00000000
        /*0070*/ 	.short	0x0007
        /*0072*/ 	.short	0x0020
        /*0074*/ 	.byte	0x00, 0xf5, 0x21, 0x00


	//----- nvinfo : EIATTR_KPARAM_INFO
	.align		4
.L_65:
        /*0078*/ 	.byte	0x04, 0x17
        /*007a*/ 	.short	(.L_67 - .L_66)
.L_66:
        /*007c*/ 	.word	0x00000000
        /*0080*/ 	.short	0x0006
        /*0082*/ 	.short	0x0018
        /*0084*/ 	.byte	0x00, 0xf0, 0x11, 0x00


	//----- nvinfo : EIATTR_KPARAM_INFO
	.align		4
.L_67:
        /*0088*/ 	.byte	0x04, 0x17
        /*008a*/ 	.short	(.L_69 - .L_68)
.L_68:
        /*008c*/ 	.word	0x00000000
        /*0090*/ 	.short	0x0005
        /*0092*/ 	.short	0x0014
        /*0094*/ 	.byte	0x00, 0xf0, 0x11, 0x00


	//----- nvinfo : EIATTR_KPARAM_INFO
	.align		4
.L_69:
        /*0098*/ 	.byte	0x04, 0x17
        /*009a*/ 	.short	(.L_71 - .L_70)
.L_70:
        /*009c*/ 	.word	0x00000000
        /*00a0*/ 	.short	0x0004
        /*00a2*/ 	.short	0x0010
        /*00a4*/ 	.byte	0x00, 0xf0, 0x11, 0x00


	//----- nvinfo : EIATTR_KPARAM_INFO
	.align		4
.L_71:
        /*00a8*/ 	.byte	0x04, 0x17
        /*00aa*/ 	.short	(.L_73 - .L_72)
.L_72:
        /*00ac*/ 	.word	0x00000000
        /*00b0*/ 	.short	0x0003
        /*00b2*/ 	.short	0x000c
        /*00b4*/ 	.byte	0x00, 0xf0, 0x11, 0x00


	//----- nvinfo : EIATTR_KPARAM_INFO
	.align		4
.L_73:
        /*00b8*/ 	.byte	0x04, 0x17
        /*00ba*/ 	.short	(.L_75 - .L_74)
.L_74:
        /*00bc*/ 	.word	0x00000000
        /*00c0*/ 	.short	0x0002
        /*00c2*/ 	.short	0x0008
        /*00c4*/ 	.byte	0x00, 0xf0, 0x11, 0x00


	//----- nvinfo : EIATTR_KPARAM_INFO
	.align		4
.L_75:
        /*00c8*/ 	.byte	0x04, 0x17
        /*00ca*/ 	.short	(.L_77 - .L_76)
.L_76:
        /*00cc*/ 	.word	0x00000000
        /*00d0*/ 	.short	0x0001
        /*00d2*/ 	.short	0x0004
        /*00d4*/ 	.byte	0x00, 0xf0, 0x11, 0x00


	//----- nvinfo : EIATTR_KPARAM_INFO
	.align		4
.L_77:
        /*00d8*/ 	.byte	0x04, 0x17
        /*00da*/ 	.short	(.L_79 - .L_78)
.L_78:
        /*00dc*/ 	.word	0x00000000
        /*00e0*/ 	.short	0x0000
        /*00e2*/ 	.short	0x0000
        /*00e4*/ 	.byte	0x00, 0xf0, 0x11, 0x00


	//----- nvinfo : EIATTR_SPARSE_MMA_MASK
	.align		4
.L_79:
        /*00e8*/ 	.byte	0x03, 0x50
        /*00ea*/ 	.short	0x0000


	//----- nvinfo : EIATTR_MAXREG_COUNT
	.align		4
        /*00ec*/ 	.byte	0x03, 0x1b
        /*00ee*/ 	.short	0x00ff


	//----- nvinfo : EIATTR_MERCURY_ISA_VERSION
	.align		4
        /*00f0*/ 	.byte	0x03, 0x5f
        /*00f2*/ 	.short	0x0101


	//----- nvinfo : EIATTR_INT_WARP_WIDE_INSTR_OFFSETS
	.align		4
        /*00f4*/ 	.byte	0x04, 0x31
        /*00f6*/ 	.short	(.L_81 - .L_80)


	//   ....[0]....
.L_80:
        /*00f8*/ 	.word	0x00000b40


	//----- nvinfo : EIATTR_VRC_CTA_INIT_COUNT
	.align		4
.L_81:
        /*00fc*/ 	.byte	0x02, 0x4a
	.zero		1
	.zero		1


	//----- nvinfo : EIATTR_EXIT_INSTR_OFFSETS
	.align		4
        /*0100*/ 	.byte	0x04, 0x1c
        /*0102*/ 	.short	(.L_83 - .L_82)


	//   ....[0]....
.L_82:
        /*0104*/ 	.word	0x00000130


	//   ....[1]....
        /*0108*/ 	.word	0x000008d0


	//   ....[2]....
        /*010c*/ 	.word	0x00000b00


	//   ....[3]....
        /*0110*/ 	.word	0x00000bc0


	//----- nvinfo : EIATTR_CRS_STACK_SIZE
	.align		4
.L_83:
        /*0114*/ 	.byte	0x04, 0x1e
        /*0116*/ 	.short	(.L_85 - .L_84)
.L_84:
        /*0118*/ 	.word	0x00000000


	//----- nvinfo : EIATTR_CBANK_PARAM_SIZE
	.align		4
.L_85:
        /*011c*/ 	.byte	0x03, 0x19
        /*011e*/ 	.short	0x0058


	//----- nvinfo : EIATTR_PARAM_CBANK
	.align		4
        /*0120*/ 	.byte	0x04, 0x0a
        /*0122*/ 	.short	(.L_87 - .L_86)
	.align		4
.L_86:
        /*0124*/ 	.word	index@(.nv.constant0._Z13fitnessKerneliiiiiiiPiS_S_iS_S_S_)
        /*0128*/ 	.short	0x0380
        /*012a*/ 	.short	0x0058


	//----- nvinfo : EIATTR_SW_WAR
	.align		4
.L_87:
        /*012c*/ 	.byte	0x04, 0x36
        /*012e*/ 	.short	(.L_89 - .L_88)
.L_88:
        /*0130*/ 	.word	0x00000008
.L_89:


//--------------------- .nv.callgraph             --------------------------
	.section	.nv.callgraph,"",@"SHT_CUDA_CALLGRAPH"
	.align	4
	.sectionentsize	8
	.align		4
        /*0000*/ 	.word	0x00000000
	.align		4
        /*0004*/ 	.word	0xffffffff
	.align		4
        /*0008*/ 	.word	0x00000000
	.align		4
        /*000c*/ 	.word	0xfffffffe
	.align		4
        /*0010*/ 	.word	0x00000000
	.align		4
        /*0014*/ 	.word	0xfffffffd
	.align		4
        /*0018*/ 	.word	0x00000000
	.align		4
        /*001c*/ 	.word	0xfffffffc


//--------------------- .text._Z22fitnessKernelOptimizediiiiiiiPiS_S_iS_S_S_ --------------------------
	.section	.text._Z22fitnessKernelOptimizediiiiiiiPiS_S_iS_S_S_,"ax",@progbits
	.align	128
        .global         _Z22fitnessKernelOptimizediiiiiiiPiS_S_iS_S_S_
        .type           _Z22fitnessKernelOptimizediiiiiiiPiS_S_iS_S_S_,@function
        .size           _Z22fitnessKernelOptimizediiiiiiiPiS_S_iS_S_S_,(.L_x_15 - _Z22fitnessKernelOptimizediiiiiiiPiS_S_iS_S_S_)
        .other          _Z22fitnessKernelOptimizediiiiiiiPiS_S_iS_S_S_,@"STO_CUDA_ENTRY STV_DEFAULT"
_Z22fitnessKernelOptimizediiiiiiiPiS_S_iS_S_S_:
.text._Z22fitnessKernelOptimizediiiiiiiPiS_S_iS_S_S_:
[----:B------:R-:W-:Y:S01]  /*0000*/  LDC R1, c[0x0][0x37c] ;  /* 0x0000df00ff017b82 */ /* 0x000fe20000000800 */
[----:B------:R-:W0:Y:S07]  /*0010*/  S2R R136, SR_TID.Y ;  /* 0x0000000000887919 */ /* 0x000e2e0000002200 */
[----:B------:R-:W1:Y:S01]  /*0020*/  LDC R3, c[0x0][0x360] ;  /* 0x0000d800ff037b82 */ /* 0x000e620000000800 */
[----:B------:R-:W2:Y:S01]  /*0030*/  LDCU.64 UR8, c[0x0][0x380] ;  /* 0x00007000ff0877ac */ /* 0x000ea20008000a00 */
[----:B------:R-:W1:Y:S01]  /*0040*/  S2R R134, SR_TID.X ;  /* 0x0000000000867919 */ /* 0x000e620000002100 */
[----:B------:R-:W3:Y:S01]  /*0050*/  LDCU UR7, c[0x0][0x388] ;  /* 0x00007100ff0777ac */ /* 0x000ee20008000800 */
[----:B------:R-:W4:Y:S04]  /*0060*/  S2R R137, SR_TID.Z ;  /* 0x0000000000897919 */ /* 0x000f280000002300 */
[----:B------:R-:W0:Y:S08]  /*0070*/  S2UR UR5, SR_CTAID.Y ;  /* 0x00000000000579c3 */ /* 0x000e300000002600 */
[----:B------:R-:W0:Y:S08]  /*0080*/  LDC R5, c[0x0][0x364] ;  /* 0x0000d900ff057b82 */ /* 0x000e300000000800 */
[----:B------:R-:W1:Y:S08]  /*0090*/  S2UR UR4, SR_CTAID.X ;  /* 0x00000000000479c3 */ /* 0x000e700000002500 */
[----:B------:R-:W4:Y:S08]  /*00a0*/  S2UR UR6, SR_CTAID.Z ;  /* 0x00000000000679c3 */ /* 0x000f300000002700 */
[----:B------:R-:W4:Y:S01]  /*00b0*/  LDC R0, c[0x0][0x368] ;  /* 0x0000da00ff007b82 */ /* 0x000f220000000800 */
[----:B0-----:R-:W-:-:S05]  /*00c0*/  IMAD R136, R5, UR5, R136 ;  /* 0x0000000505887c24 */ /* 0x001fca000f8e0288 */
[----:B--2---:R-:W-:Y:S01]  /*00d0*/  ISETP.GE.AND P0, PT, R136, UR9, PT ;  /* 0x0000000988007c0c */ /* 0x004fe2000bf06270 */
[----:B-1----:R-:W-:-:S05]  /*00e0*/  IMAD R134, R3, UR4, R134 ;  /* 0x0000000403867c24 */ /* 0x002fca000f8e0286 */
[----:B---3--:R-:W-:Y:S01]  /*00f0*/  ISETP.GE.OR P0, PT, R134, UR7, P0 ;  /* 0x0000000786007c0c */ /* 0x008fe20008706670 */
[----:B----4-:R-:W-:-:S05]  /*0100*/  IMAD R137, R0, UR6, R137 ;  /* 0x0000000600897c24 */ /* 0x010fca000f8e0289 */
[----:B------:R-:W-:-:S13]  /*0110*/  ISETP.GE.OR P0, PT, R137, UR8, P0 ;  /* 0x0000000889007c0c */ /* 0x000fda0008706670 */
[----:B------:R-:W-:Y:S05]  /*0120*/  @P0 EXIT ;  /* 0x000000000000094d */ /* 0x000fea0003800000 */
[----:B------:R-:W0:Y:S01]  /*0130*/  LDCU UR4, c[0x0][0x38c] ;  /* 0x00007180ff0477ac */ /* 0x000e220008000800 */
[----:B------:R-:W1:Y:S01]  /*0140*/  LDC R135, c[0x0][0x3b8] ;  /* 0x0000ee00ff877b82 */ /* 0x000e620000000800 */
[----:B------:R-:W2:Y:S01]  /*0150*/  LDCU.64 UR6, c[0x0][0x358] ;  /* 0x00006b00ff0677ac */ /* 0x000ea20008000a00 */
[----:B0-----:R-:W-:Y:S01]  /*0160*/  UISETP.GE.AND UP0, UPT, UR4, 0x1, UPT ;  /* 0x000000010400788c */ /* 0x001fe2000bf06270 */
[----:B-1----:R-:W-:-:S08]  /*0170*/  ISETP.GE.AND P0, PT, R135, 0x1, PT ;  /* 0x000000018700780c */ /* 0x002fd00003f06270 */
[----:B--2---:R-:W-:Y:S05]  /*0180*/  BRA.U !UP0, `(.L_x_0) ;  /* 0x0000003508647547 */ /* 0x004fea000b800000 */
[----:B------:R-:W-:Y:S01]  /*0190*/  VIADD R136, R136, 0xffffffff ;  /* 0xffffffff88887836 */ /* 0x000fe20000000000 */
[----:B------:R-:W-:Y:S01]  /*01a0*/  CS2R R138, SRZ ;  /* 0x00000000008a7805 */ /* 0x000fe2000001ff00 */
[----:B------:R-:W-:Y:S01]  /*01b0*/  VIADD R137, R137, 0xffffffff ;  /* 0xffffffff89897836 */ /* 0x000fe20000000000 */
[----:B------:R-:W0:Y:S01]  /*01c0*/  LDCU UR12, c[0x0][0x38c] ;  /* 0x00007180ff0c77ac */ /* 0x000e220008000800 */
[----:B------:R-:W1:Y:S01]  /*01d0*/  LDCU UR5, c[0x0][0x388] ;  /* 0x00007100ff0577ac */ /* 0x000e620008000800 */
[----:B------:R-:W2:Y:S01]  /*01e0*/  LDCU UR10, c[0x0][0x384] ;  /* 0x00007080ff0a77ac */ /* 0x000ea20008000800 */
[----:B------:R-:W3:Y:S01]  /*01f0*/  LDCU.64 UR8, c[0x0][0x3d0] ;  /* 0x00007a00ff0877ac */ /* 0x000ee20008000a00 */
[----:B------:R-:W-:-:S05]  /*0200*/  UMOV UR4, URZ ;  /* 0x000000ff00047c82 */ /* 0x000fca0008000000 */
.L_x_1:
[----:B------:R-:W4:Y:S08]  /*0210*/  LDC.64 R6, c[0x0][0x3a8] ;  /* 0x0000ea00ff067b82 */ /* 0x000f300000000a00 */
[----:B------:R-:W5:Y:S08]  /*0220*/  LDC.64 R2, c[0x0][0x3a0] ;  /* 0x0000e800ff027b82 */ /* 0x000f700000000a00 */
[----:B------:R-:W0:Y:S01]  /*0230*/  LDC.64 R4, c[0x0][0x3b0] ;  /* 0x0000ec00ff047b82 */ /* 0x000e220000000a00 */
[----:B----4-:R-:W-:-:S04]  /*0240*/  IADD3 R6, P1, P2, R139, 0x8, R6 ;  /* 0x000000088b067810 */ /* 0x010fc80007a3e006 */
[----:B------:R-:W-:Y:S02]  /*0250*/  IADD3.X R7, PT, PT, R138, R7, RZ, P1, P2 ;  /* 0x000000078a077210 */ /* 0x000fe40000fe44ff */
[----:B-----5:R-:W-:-:S03]  /*0260*/  IADD3 R2, P3, P4, R139, 0x8, R2 ;  /* 0x000000088b027810 */ /* 0x020fc60007c7e002 */
[----:B------:R-:W4:Y:S01]  /*0270*/  LDG.E R155, desc[UR6][R6.64+-0x8] ;  /* 0xfffff806069b7981 */ /* 0x000f22000c1e1900 */
[----:B------:R-:W-:-:S03]  /*0280*/  IADD3.X R3, PT, PT, R138, R3, RZ, P3, P4 ;  /* 0x000000038a037210 */ /* 0x000fc60001fe84ff */
[----:B------:R-:W5:Y:S01]  /*0290*/  LDG.E R157, desc[UR6][R6.64+-0x4] ;  /* 0xfffffc06069d7981 */ /* 0x000f62000c1e1900 */
[----:B0-----:R-:W-:-:S03]  /*02a0*/  IADD3 R4, P1, P2, R139, 0x8, R4 ;  /* 0x000000088b047810 */ /* 0x001fc60007a3e004 */
[----:B------:R-:W3:Y:S01]  /*02b0*/  LDG.E R144, desc[UR6][R2.64+-0x8] ;  /* 0xfffff80602907981 */ /* 0x000ee2000c1e1900 */
[----:B------:R-:W-:-:S03]  /*02c0*/  IADD3.X R5, PT, PT, R138, R5, RZ, P1, P2 ;  /* 0x000000058a057210 */ /* 0x000fc60000fe44ff */
[----:B------:R-:W5:Y:S04]  /*02d0*/  LDG.E R146, desc[UR6][R2.64+-0x4] ;  /* 0xfffffc0602927981 */ /* 0x000f68000c1e1900 */
        /* <DEDUP_REMOVED lines=9> */
[----:B------:R0:W5:Y:S04]  /*0370*/  LDG.E R140, desc[UR6][R2.64+0x8] ;  /* 0x00000806028c7981 */ /* 0x000168000c1e1900 */
[----:B------:R0:W5:Y:S01]  /*0380*/  LDG.E R147, desc[UR6][R4.64+0x8] ;  /* 0x0000080604937981 */ /* 0x000162000c1e1900 */
[----:B-12---:R-:W-:Y:S01]  /*0390*/  UIMAD UR11, UR10, UR5, URZ ;  /* 0x000000050a0b72a4 */ /* 0x006fe2000f8e02ff */
[----:B----4-:R-:W-:-:S04]  /*03a0*/  IMAD.IADD R155, R136, 0x1, R155 ;  /* 0x00000001889b7824 */ /* 0x010fc800078e029b */
[----:B------:R-:W-:Y:S01]  /*03b0*/  IMAD R155, R155, UR5, RZ ;  /* 0x000000059b9b7c24 */ /* 0x000fe2000f8e02ff */
[----:B---3--:R-:W-:Y:S01]  /*03c0*/  IADD3 R144, PT, PT, R137, R144, RZ ;  /* 0x0000009089907210 */ /* 0x008fe20007ffe0ff */
[----:B-----5:R-:W-:-:S04]  /*03d0*/  IMAD.IADD R157, R136, 0x1, R157 ;  /* 0x00000001889d7824 */ /* 0x020fc800078e029d */
[----:B------:R-:W-:Y:S01]  /*03e0*/  IMAD R144, R144, UR11, RZ ;  /* 0x0000000b90907c24 */ /* 0x000fe2000f8e02ff */
[----:B------:R-:W-:Y:S02]  /*03f0*/  SHF.R.S32.HI R148, RZ, 0x1f, R153 ;  /* 0x0000001fff947819 */ /* 0x000fe40000011499 */
[----:B------:R-:W-:Y:S02]  /*0400*/  IADD3 R153, P1, P2, R155, R153, R134 ;  /* 0x000000999b997210 */ /* 0x000fe40007a3e086 */
[----:B------:R-:W-:Y:S01]  /*0410*/  SHF.R.S32.HI R155, RZ, 0x1f, R155 ;  /* 0x0000001fff9b7819 */ /* 0x000fe2000001149b */
[----:B------:R-:W-:-:S03]  /*0420*/  IMAD R157, R157, UR5, RZ ;  /* 0x000000059d9d7c24 */ /* 0x000fc6000f8e02ff */
[----:B------:R-:W-:Y:S01]  /*0430*/  IADD3.X R155, PT, PT, R155, R148, RZ, P1, P2 ;  /* 0x000000949b9b7210 */ /* 0x000fe20000fe44ff */
[----:B------:R-:W-:Y:S01]  /*0440*/  IMAD.IADD R146, R137, 0x1, R146 ;  /* 0x0000000189927824 */ /* 0x000fe200078e0292 */
[----:B0-----:R-:W-:Y:S01]  /*0450*/  IADD3 R3, P1, PT, R144, R153, RZ ;  /* 0x0000009990037210 */ /* 0x001fe20007f3e0ff */
[----:B------:R-:W-:Y:S01]  /*0460*/  IMAD.IADD R149, R136, 0x1, R149 ;  /* 0x0000000188957824 */ /* 0x000fe200078e0295 */
[----:B------:R-:W-:Y:S01]  /*0470*/  IADD3 R5, P2, P3, R157, R151, R134 ;  /* 0x000000979d057210 */ /* 0x000fe20007b5e086 */
[----:B------:R-:W-:Y:S01]  /*0480*/  IMAD R146, R146, UR11, RZ ;  /* 0x0000000b92927c24 */ /* 0x000fe2000f8e02ff */
[----:B------:R-:W-:Y:S02]  /*0490*/  LEA.HI.X.SX32 R144, R144, R155, 0x1, P1 ;  /* 0x0000009b90907211 */ /* 0x000fe400008f0eff */
[----:B------:R-:W-:Y:S02]  /*04a0*/  LEA R2, P1, R3, UR8, 0x2 ;  /* 0x0000000803027c11 */ /* 0x000fe4000f8210ff */
[----:B------:R-:W-:-:S02]  /*04b0*/  SHF.R.S32.HI R4, RZ, 0x1f, R151 ;  /* 0x0000001fff047819 */ /* 0x000fc40000011497 */
[----:B------:R-:W-:Y:S01]  /*04c0*/  SHF.R.S32.HI R157, RZ, 0x1f, R157 ;  /* 0x0000001fff9d7819 */ /* 0x000fe2000001149d */
[----:B------:R-:W-:Y:S01]  /*04d0*/  IMAD R149, R149, UR5, RZ ;  /* 0x0000000595957c24 */ /* 0x000fe2000f8e02ff */
[----:B------:R-:W-:Y:S01]  /*04e0*/  LEA.HI.X R3, R3, UR9, R144, 0x2, P1 ;  /* 0x0000000903037c11 */ /* 0x000fe200088f1490 */
[----:B------:R-:W-:Y:S01]  /*04f0*/  IMAD.IADD R9, R136, 0x1, R9 ;  /* 0x0000000188097824 */ /* 0x000fe200078e0209 */
[----:B------:R-:W-:Y:S02]  /*0500*/  IADD3.X R157, PT, PT, R157, R4, RZ, P2, P3 ;  /* 0x000000049d9d7210 */ /* 0x000fe400017e64ff */
[----:B------:R-:W-:Y:S02]  /*0510*/  IADD3 R5, P1, PT, R146, R5, RZ ;  /* 0x0000000592057210 */ /* 0x000fe40007f3e0ff */
[----:B------:R-:W-:Y:S02]  /*0520*/  IADD3 R142, PT, PT, R137, R142, RZ ;  /* 0x0000008e898e7210 */ /* 0x000fe40007ffe0ff */
[----:B------:R-:W-:Y:S01]  /*0530*/  SHF.R.S32.HI R6, RZ, 0x1f, R143 ;  /* 0x0000001fff067819 */ /* 0x000fe2000001148f */
[----:B------:R-:W-:Y:S01]  /*0540*/  IMAD R9, R9, UR5, RZ ;  /* 0x0000000509097c24 */ /* 0x000fe2000f8e02ff */
[----:B------:R-:W-:Y:S01]  /*0550*/  IADD3 R143, P2, P3, R149, R143, R134 ;  /* 0x0000008f958f7210 */ /* 0x000fe20007b5e086 */
[----:B------:R-:W-:Y:S01]  /*0560*/  IMAD R142, R142, UR11, RZ ;  /* 0x0000000b8e8e7c24 */ /* 0x000fe2000f8e02ff */
[----:B------:R-:W-:Y:S01]  /*0570*/  LEA.HI.X.SX32 R146, R146, R157, 0x1, P1 ;  /* 0x0000009d92927211 */ /* 0x000fe200008f0eff */
[----:B------:R-:W-:Y:S01]  /*0580*/  IMAD.IADD R8, R137, 0x1, R8 ;  /* 0x0000000189087824 */ /* 0x000fe200078e0208 */
[----:B------:R-:W-:Y:S01]  /*0590*/  SHF.R.S32.HI R149, RZ, 0x1f, R149 ;  /* 0x0000001fff957819 */ /* 0x000fe20000011495 */
[----:B------:R0:W2:Y:S01]  /*05a0*/  LDG.E R144, desc[UR6][R2.64+-0x4] ;  /* 0xfffffc0602907981 */ /* 0x0000a2000c1e1900 */
[----:B------:R-:W-:-:S02]  /*05b0*/  LEA R4, P1, R5, UR8, 0x2 ;  /* 0x0000000805047c11 */ /* 0x000fc4000f8210ff */
[----:B------:R-:W-:Y:S01]  /*05c0*/  IADD3.X R149, PT, PT, R149, R6, RZ, P2, P3 ;  /* 0x0000000695957210 */ /* 0x000fe200017e64ff */
[----:B------:R-:W-:Y:S01]  /*05d0*/  IMAD R8, R8, UR11, RZ ;  /* 0x0000000b08087c24 */ /* 0x000fe2000f8e02ff */
[----:B------:R-:W-:Y:S01]  /*05e0*/  LEA.HI.X R5, R5, UR9, R146, 0x2, P1 ;  /* 0x0000000905057c11 */ /* 0x000fe200088f1492 */
[----:B------:R-:W-:Y:S01]  /*05f0*/  IMAD.IADD R145, R136, 0x1, R145 ;  /* 0x0000000188917824 */ /* 0x000fe200078e0291 */
[----:B0-----:R-:W-:-:S03]  /*0600*/  SHF.R.S32.HI R2, RZ, 0x1f, R141 ;  /* 0x0000001fff027819 */ /* 0x001fc6000001148d */
[----:B------:R-:W3:Y:S01]  /*0610*/  LDG.E R4, desc[UR6][R4.64+-0x4] ;  /* 0xfffffc0604047981 */ /* 0x000ee2000c1e1900 */
[----:B------:R-:W-:Y:S02]  /*0620*/  IADD3 R141, P2, P3, R9, R141, R134 ;  /* 0x0000008d098d7210 */ /* 0x000fe40007b5e086 */
[C---:B------:R-:W-:Y:S02]  /*0630*/  IADD3 R3, P1, PT, R142.reuse, R143, RZ ;  /* 0x0000008f8e037210 */ /* 0x040fe40007f3e0ff */
[----:B------:R-:W-:Y:S01]  /*0640*/  SHF.R.S32.HI R9, RZ, 0x1f, R9 ;  /* 0x0000001fff097819 */ /* 0x000fe20000011409 */
[----:B------:R-:W-:Y:S01]  /*0650*/  IMAD R145, R145, UR5, RZ ;  /* 0x0000000591917c24 */ /* 0x000fe2000f8e02ff */
[----:B------:R-:W-:Y:S02]  /*0660*/  LEA.HI.X.SX32 R146, R142, R149, 0x1, P1 ;  /* 0x000000958e927211 */ /* 0x000fe400008f0eff */
[----:B------:R-:W-:Y:S02]  /*0670*/  IADD3.X R9, PT, PT, R9, R2, RZ, P2, P3 ;  /* 0x0000000209097210 */ /* 0x000fe400017e64ff */
[----:B------:R-:W-:-:S02]  /*0680*/  LEA R6, P1, R3, UR8, 0x2 ;  /* 0x0000000803067c11 */ /* 0x000fc4000f8210ff */
[C---:B------:R-:W-:Y:S02]  /*0690*/  IADD3 R142, P2, PT, R8.reuse, R141, RZ ;  /* 0x0000008d088e7210 */ /* 0x040fe40007f5e0ff */
[----:B------:R-:W-:Y:S02]  /*06a0*/  IADD3 R140, PT, PT, R137, R140, RZ ;  /* 0x0000008c898c7210 */ /* 0x000fe40007ffe0ff */
[----:B------:R-:W-:Y:S02]  /*06b0*/  LEA.HI.X R7, R3, UR9, R146, 0x2, P1 ;  /* 0x0000000903077c11 */ /* 0x000fe400088f1492 */
[----:B------:R-:W-:Y:S01]  /*06c0*/  LEA.HI.X.SX32 R143, R8, R9, 0x1, P2 ;  /* 0x00000009088f7211 */ /* 0x000fe200010f0eff */
[----:B------:R-:W-:Y:S01]  /*06d0*/  IMAD R140, R140, UR11, RZ ;  /* 0x0000000b8c8c7c24 */ /* 0x000fe2000f8e02ff */
[----:B------:R-:W-:Y:S01]  /*06e0*/  SHF.R.S32.HI R3, RZ, 0x1f, R147 ;  /* 0x0000001fff037819 */ /* 0x000fe20000011493 */
[----:B------:R-:W4:Y:S01]  /*06f0*/  LDG.E R6, desc[UR6][R6.64+-0x4] ;  /* 0xfffffc0606067981 */ /* 0x000f22000c1e1900 */
[----:B------:R-:W-:-:S02]  /*0700*/  IADD3 R9, P2, P3, R145, R147, R134 ;  /* 0x0000009391097210 */ /* 0x000fc40007b5e086 */
[----:B------:R-:W-:Y:S02]  /*0710*/  SHF.R.S32.HI R8, RZ, 0x1f, R145 ;  /* 0x0000001fff087819 */ /* 0x000fe40000011491 */
[----:B------:R-:W-:Y:S02]  /*0720*/  LEA R2, P1, R142, UR8, 0x2 ;  /* 0x000000088e027c11 */ /* 0x000fe4000f8210ff */
[----:B------:R-:W-:Y:S02]  /*0730*/  IADD3.X R141, PT, PT, R8, R3, RZ, P2, P3 ;  /* 0x00000003088d7210 */ /* 0x000fe400017e64ff */
[----:B------:R-:W-:Y:S02]  /*0740*/  IADD3 R9, P2, PT, R140, R9, RZ ;  /* 0x000000098c097210 */ /* 0x000fe40007f5e0ff */
[----:B------:R-:W-:Y:S02]  /*0750*/  LEA.HI.X R3, R142, UR9, R143, 0x2, P1 ;  /* 0x000000098e037c11 */ /* 0x000fe400088f148f */
[----:B------:R-:W-:-:S02]  /*0760*/  LEA.HI.X.SX32 R140, R140, R141, 0x1, P2 ;  /* 0x0000008d8c8c7211 */ /* 0x000fc400010f0eff */
[C---:B------:R-:W-:Y:S01]  /*0770*/  LEA R8, P1, R9.reuse, UR8, 0x2 ;  /* 0x0000000809087c11 */ /* 0x040fe2000f8210ff */
[----:B------:R-:W5:Y:S03]  /*0780*/  LDG.E R2, desc[UR6][R2.64+-0x4] ;  /* 0xfffffc0602027981 */ /* 0x000f66000c1e1900 */
[----:B------:R-:W-:-:S05]  /*0790*/  LEA.HI.X R9, R9, UR9, R140, 0x2, P1 ;  /* 0x0000000909097c11 */ /* 0x000fca00088f148c */
[----:B------:R-:W5:Y:S01]  /*07a0*/  LDG.E R8, desc[UR6][R8.64+-0x4] ;  /* 0xfffffc0608087981 */ /* 0x000f62000c1e1900 */
[C---:B------:R-:W-:Y:S02]  /*07b0*/  ISETP.EQ.AND P4, PT, R139.reuse, 0x1f0, PT ;  /* 0x000001f08b00780c */ /* 0x040fe40003f82270 */
[C---:B------:R-:W-:Y:S02]  /*07c0*/  ISETP.EQ.AND P6, PT, R139.reuse, 0x1ec, PT ;  /* 0x000001ec8b00780c */ /* 0x040fe40003fc2270 */
[C---:B------:R-:W-:Y:S02]  /*07d0*/  ISETP.EQ.AND P1, PT, R139.reuse, 0x1e8, PT ;  /* 0x000001e88b00780c */ /* 0x040fe40003f22270 */
[C---:B------:R-:W-:Y:S02]  /*07e0*/  ISETP.EQ.AND P2, PT, R139.reuse, 0x1e4, PT ;  /* 0x000001e48b00780c */ /* 0x040fe40003f42270 */
[C---:B------:R-:W-:Y:S02]  /*07f0*/  ISETP.EQ.AND P3, PT, R139.reuse, 0x1e0, PT ;  /* 0x000001e08b00780c */ /* 0x040fe40003f62270 */
[----:B------:R-:W-:-:S03]  /*0800*/  ISETP.EQ.AND P5, PT, R139, 0x1d8, PT ;  /* 0x000001d88b00780c */ /* 0x000fc60003fa2270 */
[--C-:B--2---:R-:W-:Y:S01]  /*0810*/  @P4 IMAD.MOV.U32 R10, RZ, RZ, R144.reuse ;  /* 0x000000ffff0a4224 */ /* 0x104fe200078e0090 */
[C---:B------:R-:W-:Y:S01]  /*0820*/  ISETP.EQ.AND P4, PT, R139.reuse, 0x1dc, PT ;  /* 0x000001dc8b00780c */ /* 0x040fe20003f82270 */
[----:B------:R-:W-:Y:S02]  /*0830*/  @P6 IMAD.MOV.U32 R11, RZ, RZ, R144 ;  /* 0x000000ffff0b6224 */ /* 0x000fe400078e0090 */
[----:B------:R-:W-:Y:S01]  /*0840*/  @P1 MOV R12, R144 ;  /* 0x00000090000c1202 */ /* 0x000fe20000000f00 */
[--C-:B---3--:R-:W-:Y:S01]  /*0850*/  @P6 IMAD.MOV.U32 R10, RZ, RZ, R4.reuse ;  /* 0x000000ffff0a6224 */ /* 0x108fe200078e0004 */
[----:B------:R-:W-:Y:S01]  /*0860*/  ISETP.EQ.AND P6, PT, R139, 0x1d4, PT ;  /* 0x000001d48b00780c */ /* 0x000fe20003fc2270 */
[----:B------:R-:W-:Y:S01]  /*0870*/  @P1 IMAD.MOV.U32 R11, RZ, RZ, R4 ;  /* 0x000000ffff0b1224 */ /* 0x000fe200078e0004 */
[-C--:B------:R-:W-:Y:S01]  /*0880*/  @P2 MOV R12, R4.reuse ;  /* 0x00000004000c2202 */ /* 0x080fe20000000f00 */
[--C-:B------:R-:W-:Y:S01]  /*0890*/  @P2 IMAD.MOV.U32 R13, RZ, RZ, R144.reuse ;  /* 0x000000ffff0d2224 */ /* 0x100fe200078e0090 */
[----:B------:R-:W-:Y:S01]  /*08a0*/  @P3 MOV R13, R4 ;  /* 0x00000004000d3202 */ /* 0x000fe20000000f00 */
[----:B------:R-:W-:-:S03]  /*08b0*/  @P3 IMAD.MOV.U32 R14, RZ, RZ, R144 ;  /* 0x000000ffff0e3224 */ /* 0x000fc600078e0090 */
[----:B------:R-:W-:Y:S01]  /*08c0*/  @P4 MOV R15, R144 ;  /* 0x00000090000f4202 */ /* 0x000fe20000000f00 */
[----:B------:R-:W-:Y:S02]  /*08d0*/  @P4 IMAD.MOV.U32 R14, RZ, RZ, R4 ;  /* 0x000000ffff0e4224 */ /* 0x000fe400078e0004 */
[----:B------:R-:W-:Y:S02]  /*08e0*/  @P5 IMAD.MOV.U32 R16, RZ, RZ, R144 ;  /* 0x000000ffff105224 */ /* 0x000fe400078e0090 */
[--C-:B----4-:R-:W-:Y:S01]  /*08f0*/  @P1 IMAD.MOV.U32 R10, RZ, RZ, R6.reuse ;  /* 0x000000ffff0a1224 */ /* 0x110fe200078e0006 */
[----:B------:R-:W-:Y:S01]  /*0900*/  ISETP.EQ.AND P1, PT, R139, 0x1d0, PT ;  /* 0x000001d08b00780c */ /* 0x000fe20003f22270 */
[--C-:B------:R-:W-:Y:S02]  /*0910*/  @P2 IMAD.MOV.U32 R11, RZ, RZ, R6.reuse ;  /* 0x000000ffff0b2224 */ /* 0x100fe400078e0006 */
[--C-:B------:R-:W-:Y:S02]  /*0920*/  @P3 IMAD.MOV.U32 R12, RZ, RZ, R6.reuse ;  /* 0x000000ffff0c3224 */ /* 0x100fe400078e0006 */
[----:B------:R-:W-:-:S02]  /*0930*/  @P4 IMAD.MOV.U32 R13, RZ, RZ, R6 ;  /* 0x000000ffff0d4224 */ /* 0x000fc400078e0006 */
[----:B------:R-:W-:Y:S01]  /*0940*/  @P5 IMAD.MOV.U32 R15, RZ, RZ, R4 ;  /* 0x000000ffff0f5224 */ /* 0x000fe200078e0004 */
[----:B------:R-:W-:Y:S01]  /*0950*/  @P6 MOV R15, R6 ;  /* 0x00000006000f6202 */ /* 0x000fe20000000f00 */
[----:B------:R-:W-:Y:S02]  /*0960*/  @P5 IMAD.MOV.U32 R14, RZ, RZ, R6 ;  /* 0x000000ffff0e5224 */ /* 0x000fe400078e0006 */
[----:B------:R-:W-:Y:S02]  /*0970*/  @P6 IMAD.MOV.U32 R17, RZ, RZ, R144 ;  /* 0x000000ffff116224 */ /* 0x000fe400078e0090 */
[--C-:B-----5:R-:W-:Y:S01]  /*0980*/  @P2 IMAD.MOV.U32 R10, RZ, RZ, R2.reuse ;  /* 0x000000ffff0a2224 */ /* 0x120fe200078e0002 */
[----:B------:R-:W-:Y:S01]  /*0990*/  ISETP.EQ.AND P2, PT, R139, 0x1cc, PT ;  /* 0x000001cc8b00780c */ /* 0x000fe20003f42270 */
[--C-:B------:R-:W-:Y:S01]  /*09a0*/  @P3 IMAD.MOV.U32 R11, RZ, RZ, R2.reuse ;  /* 0x000000ffff0b3224 */ /* 0x100fe200078e0002 */
[----:B------:R-:W-:Y:S01]  /*09b0*/  @P5 MOV R13, R2 ;  /* 0x00000002000d5202 */ /* 0x000fe20000000f00 */
[----:B------:R-:W-:-:S02]  /*09c0*/  @P4 IMAD.MOV.U32 R12, RZ, RZ, R2 ;  /* 0x000000ffff0c4224 */ /* 0x000fc400078e0002 */
[--C-:B------:R-:W-:Y:S01]  /*09d0*/  @P3 IMAD.MOV.U32 R10, RZ, RZ, R8.reuse ;  /* 0x000000ffff0a3224 */ /* 0x100fe200078e0008 */
[C---:B------:R-:W-:Y:S01]  /*09e0*/  ISETP.EQ.AND P3, PT, R139.reuse, 0x1c8, PT ;  /* 0x000001c88b00780c */ /* 0x040fe20003f62270 */
[----:B------:R-:W-:Y:S01]  /*09f0*/  @P5 IMAD.MOV.U32 R12, RZ, RZ, R8 ;  /* 0x000000ffff0c5224 */ /* 0x000fe200078e0008 */
[----:B------:R-:W-:Y:S01]  /*0a00*/  @P4 MOV R11, R8 ;  /* 0x00000008000b4202 */ /* 0x000fe20000000f00 */
[----:B------:R-:W-:Y:S01]  /*0a10*/  @P6 IMAD.MOV.U32 R16, RZ, RZ, R4 ;  /* 0x000000ffff106224 */ /* 0x000fe200078e0004 */
[C---:B------:R-:W-:Y:S01]  /*0a20*/  ISETP.EQ.AND P4, PT, R139.reuse, 0x1c4, PT ;  /* 0x000001c48b00780c */ /* 0x040fe20003f82270 */
[----:B------:R-:W-:Y:S01]  /*0a30*/  @P6 IMAD.MOV.U32 R14, RZ, RZ, R2 ;  /* 0x000000ffff0e6224 */ /* 0x000fe200078e0002 */
[C---:B------:R-:W-:Y:S01]  /*0a40*/  ISETP.EQ.AND P5, PT, R139.reuse, 0x1c0, PT ;  /* 0x000001c08b00780c */ /* 0x040fe20003fa2270 */
[----:B------:R-:W-:Y:S01]  /*0a50*/  @P6 IMAD.MOV.U32 R13, RZ, RZ, R8 ;  /* 0x000000ffff0d6224 */ /* 0x000fe200078e0008 */
[----:B------:R-:W-:Y:S01]  /*0a60*/  ISETP.EQ.AND P6, PT, R139, 0x1bc, PT ;  /* 0x000001bc8b00780c */ /* 0x000fe20003fc2270 */
[----:B------:R-:W-:Y:S01]  /*0a70*/  @P1 IMAD.MOV.U32 R18, RZ, RZ, R144 ;  /* 0x000000ffff121224 */ /* 0x000fe200078e0090 */
[----:B------:R-:W-:Y:S01]  /*0a80*/  @P1 MOV R17, R4 ;  /* 0x0000000400111202 */ /* 0x000fe20000000f00 */
[----:B------:R-:W-:-:S02]  /*0a90*/  @P1 IMAD.MOV.U32 R16, RZ, RZ, R6 ;  /* 0x000000ffff101224 */ /* 0x000fc400078e0006 */
[----:B------:R-:W-:Y:S02]  /*0aa0*/  @P1 IMAD.MOV.U32 R15, RZ, RZ, R2 ;  /* 0x000000ffff0f1224 */ /* 0x000fe400078e0002 */
[----:B------:R-:W-:Y:S01]  /*0ab0*/  @P1 IMAD.MOV.U32 R14, RZ, RZ, R8 ;  /* 0x000000ffff0e1224 */ /* 0x000fe200078e0008 */
[C---:B------:R-:W-:Y:S01]  /*0ac0*/  ISETP.EQ.AND P1, PT, R139.reuse, 0x1b8, PT ;  /* 0x000001b88b00780c */ /* 0x040fe20003f22270 */
[----:B------:R-:W-:Y:S01]  /*0ad0*/  @P2 IMAD.MOV.U32 R18, RZ, RZ, R4 ;  /* 0x000000ffff122224 */ /* 0x000fe200078e0004 */
[----:B------:R-:W-:Y:S01]  /*0ae0*/  @P2 MOV R19, R144 ;  /* 0x0000009000132202 */ /* 0x000fe20000000f00 */
[----:B------:R-:W-:Y:S01]  /*0af0*/  @P2 IMAD.MOV.U32 R17, RZ, RZ, R6 ;  /* 0x000000ffff112224 */ /* 0x000fe200078e0006 */
[----:B------:R-:W-:Y:S01]  /*0b00*/  @P2 MOV R15, R8 ;  /* 0x00000008000f2202 */ /* 0x000fe20000000f00 */
[----:B------:R-:W-:Y:S01]  /*0b10*/  @P2 IMAD.MOV.U32 R16, RZ, RZ, R2 ;  /* 0x000000ffff102224 */ /* 0x000fe200078e0002 */
[----:B------:R-:W-:Y:S01]  /*0b20*/  ISETP.EQ.AND P2, PT, R139, 0x1b4, PT ;  /* 0x000001b48b00780c */ /* 0x000fe20003f42270 */
[----:B------:R-:W-:Y:S01]  /*0b30*/  @P3 IMAD.MOV.U32 R20, RZ, RZ, R144 ;  /* 0x000000ffff143224 */ /* 0x000fe200078e0090 */
[----:B------:R-:W-:Y:S01]  /*0b40*/  @P3 MOV R17, R2 ;  /* 0x0000000200113202 */ /* 0x000fe20000000f00 */
[----:B------:R-:W-:Y:S01]  /*0b50*/  @P3 IMAD.MOV.U32 R19, RZ, RZ, R4 ;  /* 0x000000ffff133224 */ /* 0x000fe200078e0004 */
[----:B------:R-:W-:Y:S01]  /*0b60*/  @P4 MOV R19, R6 ;  /* 0x0000000600134202 */ /* 0x000fe20000000f00 */
[----:B------:R-:W-:-:S02]  /*0b70*/  @P3 IMAD.MOV.U32 R18, RZ, RZ, R6 ;  /* 0x000000ffff123224 */ /* 0x000fc400078e0006 */
[----:B------:R-:W-:Y:S01]  /*0b80*/  @P3 IMAD.MOV.U32 R16, RZ, RZ, R8 ;  /* 0x000000ffff103224 */ /* 0x000fe200078e0008 */
[C---:B------:R-:W-:Y:S01]  /*0b90*/  ISETP.EQ.AND P3, PT, R139.reuse, 0x1b0, PT ;  /* 0x000001b08b00780c */ /* 0x040fe20003f62270 */
[----:B------:R-:W-:Y:S01]  /*0ba0*/  @P4 IMAD.MOV.U32 R21, RZ, RZ, R144 ;  /* 0x000000ffff154224 */ /* 0x000fe200078e0090 */
[----:B------:R-:W-:Y:S01]  /*0bb0*/  @P5 MOV R21, R4 ;  /* 0x0000000400155202 */ /* 0x000fe20000000f00 */
[----:B------:R-:W-:Y:S02]  /*0bc0*/  @P4 IMAD.MOV.U32 R20, RZ, RZ, R4 ;  /* 0x000000ffff144224 */ /* 0x000fe400078e0004 */
[----:B------:R-:W-:Y:S02]  /*0bd0*/  @P4 IMAD.MOV.U32 R18, RZ, RZ, R2 ;  /* 0x000000ffff124224 */ /* 0x000fe400078e0002 */
[----:B------:R-:W-:Y:S01]  /*0be0*/  @P4 IMAD.MOV.U32 R17, RZ, RZ, R8 ;  /* 0x000000ffff114224 */ /* 0x000fe200078e0008 */
[----:B------:R-:W-:Y:S01]  /*0bf0*/  ISETP.EQ.AND P4, PT, R139, 0x1ac, PT ;  /* 0x000001ac8b00780c */ /* 0x000fe20003f82270 */
[----:B------:R-:W-:Y:S01]  /*0c00*/  @P5 IMAD.MOV.U32 R22, RZ, RZ, R144 ;  /* 0x000000ffff165224 */ /* 0x000fe200078e0090 */
[----:B------:R-:W-:Y:S01]  /*0c10*/  @P6 MOV R23, R144 ;  /* 0x0000009000176202 */ /* 0x000fe20000000f00 */
[----:B------:R-:W-:-:S02]  /*0c20*/  @P5 IMAD.MOV.U32 R20, RZ, RZ, R6 ;  /* 0x000000ffff145224 */ /* 0x000fc400078e0006 */
[----:B------:R-:W-:Y:S01]  /*0c30*/  @P5 IMAD.MOV.U32 R19, RZ, RZ, R2 ;  /* 0x000000ffff135224 */ /* 0x000fe200078e0002 */
[----:B------:R-:W-:Y:S01]  /*0c40*/  @P6 MOV R19, R8 ;  /* 0x0000000800136202 */ /* 0x000fe20000000f00 */
[----:B------:R-:W-:Y:S01]  /*0c50*/  @P5 IMAD.MOV.U32 R18, RZ, RZ, R8 ;  /* 0x000000ffff125224 */ /* 0x000fe200078e0008 */
[C---:B------:R-:W-:Y:S01]  /*0c60*/  ISETP.EQ.AND P5, PT, R139.reuse, 0x1a8, PT ;  /* 0x000001a88b00780c */ /* 0x040fe20003fa2270 */
[----:B------:R-:W-:Y:S02]  /*0c70*/  @P6 IMAD.MOV.U32 R22, RZ, RZ, R4 ;  /* 0x000000ffff166224 */ /* 0x000fe400078e0004 */
[----:B------:R-:W-:Y:S01]  /*0c80*/  @P6 IMAD.MOV.U32 R21, RZ, RZ, R6 ;  /* 0x000000ffff156224 */ /* 0x000fe200078e0006 */
[----:B------:R-:W-:Y:S01]  /*0c90*/  @P1 MOV R21, R2 ;  /* 0x0000000200151202 */ /* 0x000fe20000000f00 */
[----:B------:R-:W-:Y:S01]  /*0ca0*/  @P6 IMAD.MOV.U32 R20, RZ, RZ, R2 ;  /* 0x000000ffff146224 */ /* 0x000fe200078e0002 */
[----:B------:R-:W-:Y:S01]  /*0cb0*/  ISETP.EQ.AND P6, PT, R139, 0x1a4, PT ;  /* 0x000001a48b00780c */ /* 0x000fe20003fc2270 */
[----:B------:R-:W-:-:S02]  /*0cc0*/  @P1 IMAD.MOV.U32 R24, RZ, RZ, R144 ;  /* 0x000000ffff181224 */ /* 0x000fc400078e0090 */
[----:B------:R-:W-:Y:S02]  /*0cd0*/  @P1 IMAD.MOV.U32 R23, RZ, RZ, R4 ;  /* 0x000000ffff171224 */ /* 0x000fe400078e0004 */
[----:B------:R-:W-:Y:S02]  /*0ce0*/  @P1 IMAD.MOV.U32 R22, RZ, RZ, R6 ;  /* 0x000000ffff161224 */ /* 0x000fe400078e0006 */
        /* <DEDUP_REMOVED lines=12> */
[----:B------:R-:W-:Y:S01]  /*0db0*/  @P3 IMAD.MOV.U32 R23, RZ, RZ, R2 ;  /* 0x000000ffff173224 */ /* 0x000fe200078e0002 */
[----:B------:R-:W-:Y:S01]  /*0dc0*/  @P4 MOV R23, R8 ;  /* 0x0000000800174202 */ /* 0x000fe20000000f00 */
[----:B------:R-:W-:Y:S01]  /*0dd0*/  @P3 IMAD.MOV.U32 R22, RZ, RZ, R8 ;  /* 0x000000ffff163224 */ /* 0x000fe200078e0008 */
[----:B------:R-:W-:Y:S01]  /*0de0*/  ISETP.EQ.AND P3, PT, R139, 0x198, PT ;  /* 0x000001988b00780c */ /* 0x000fe20003f62270 */
        /* <DEDUP_REMOVED lines=8> */
[----:B------:R-:W-:Y:S02]  /*0e70*/  @P5 IMAD.MOV.U32 R26, RZ, RZ, R6 ;  /* 0x000000ffff1a5224 */ /* 0x000fe400078e0006 */
        /* <DEDUP_REMOVED lines=8> */
[----:B------:R-:W-:Y:S02]  /*0f00*/  @P1 IMAD.MOV.U32 R30, RZ, RZ, R144 ;  /* 0x000000ffff1e1224 */ /* 0x000fe400078e0090 */
[----:B------:R-:W-:Y:S02]  /*0f10*/  @P1 IMAD.MOV.U32 R28, RZ, RZ, R6 ;  /* 0x000000ffff1c1224 */ /* 0x000fe400078e0006 */
        /* <DEDUP_REMOVED lines=125> */
[----:B------:R-:W-:Y:S01]  /*16f0*/  @P4 IMAD.MOV.U32 R50, RZ, RZ, R4 ;  /* 0x000000ffff324224 */ /* 0x000fe200078e0004 */
[----:B------:R-:W-:Y:S01]  /*1700*/  @P5 MOV R50, R6 ;  /* 0x0000000600325202 */ /* 0x000fe20000000f00 */
[----:B------:R-:W-:-:S02]  /*1710*/  @P4 IMAD.MOV.U32 R49, RZ, RZ, R6 ;  /* 0x000000ffff314224 */ /* 0x000fc400078e0006 */
[----:B------:R-:W-:Y:S01]  /*1720*/  @P4 IMAD.MOV.U32 R48, RZ, RZ, R2 ;  /* 0x000000ffff304224 */ /* 0x000fe200078e0002 */
[C---:B------:R-:W-:Y:S01]  /*1730*/  ISETP.EQ.AND P4, PT, R139.reuse, 0x134, PT ;  /* 0x000001348b00780c */ /* 0x040fe20003f82270 */
[----:B------:R-:W-:Y:S01]  /*1740*/  @P5 IMAD.MOV.U32 R52, RZ, RZ, R144 ;  /* 0x000000ffff345224 */ /* 0x000fe200078e0090 */
[----:B------:R-:W-:Y:S01]  /*1750*/  @P6 MOV R53, R144 ;  /* 0x0000009000356202 */ /* 0x000fe20000000f00 */
[----:B------:R-:W-:Y:S01]  /*1760*/  @P5 IMAD.MOV.U32 R51, RZ, RZ, R4 ;  /* 0x000000ffff335224 */ /* 0x000fe200078e0004 */
[----:B------:R-:W-:Y:S01]  /*1770*/  @P6 MOV R50, R2 ;  /* 0x0000000200326202 */ /* 0x000fe20000000f00 */
        /* <DEDUP_REMOVED lines=18> */
[----:B------:R-:W-:Y:S01]  /*18a0*/  @P3 MOV R53, R2 ;  /* 0x0000000200353202 */ /* 0x000fe20000000f00 */
        /* <DEDUP_REMOVED lines=439> */
[----:B------:R-:W-:Y:S01]  /*3420*/  ISETP.EQ.AND P3, PT, R139, RZ, PT ;  /* 0x000000ff8b00720c */ /* 0x000fe20003f62270 */
[----:B------:R-:W-:Y:S01]  /*3430*/  @P4 IMAD.MOV.U32 R129, RZ, RZ, R144 ;  /* 0x000000ffff814224 */ /* 0x000fe200078e0090 */
[----:B------:R-:W-:Y:S01]  /*3440*/  @P5 MOV R129, R4 ;  /* 0x0000000400815202 */ /* 0x000fe20000000f00 */
[----:B------:R-:W-:-:S02]  /*3450*/  @P4 IMAD.MOV.U32 R127, RZ, RZ, R6 ;  /* 0x000000ffff7f4224 */ /* 0x000fc400078e0006 */
[----:B------:R-:W-:Y:S01]  /*3460*/  @P4 IMAD.MOV.U32 R126, RZ, RZ, R2 ;  /* 0x000000ffff7e4224 */ /* 0x000fe200078e0002 */
[C---:B------:R-:W-:Y:S01]  /*3470*/  ISETP.EQ.AND P4, PT, R139.reuse, -0x4, PT ;  /* 0xfffffffc8b00780c */ /* 0x040fe20003f82270 */
[----:B------:R-:W-:Y:S01]  /*3480*/  @P5 IMAD.MOV.U32 R130, RZ, RZ, R144 ;  /* 0x000000ffff825224 */ /* 0x000fe200078e0090 */
[----:B------:R-:W-:Y:S01]  /*3490*/  @P5 MOV R126, R8 ;  /* 0x00000008007e5202 */ /* 0x000fe20000000f00 */
[----:B------:R-:W-:Y:S01]  /*34a0*/  @P5 IMAD.MOV.U32 R128, RZ, RZ, R6 ;  /* 0x000000ffff805224 */ /* 0x000fe200078e0006 */
[----:B------:R-:W-:Y:S01]  /*34b0*/  @P6 MOV R129, R6 ;  /* 0x0000000600816202 */ /* 0x000fe20000000f00 */
[----:B------:R-:W-:Y:S01]  /*34c0*/  @P5 IMAD.MOV.U32 R127, RZ, RZ, R2 ;  /* 0x000000ffff7f5224 */ /* 0x000fe200078e0002 */
[C---:B------:R-:W-:Y:S01]  /*34d0*/  ISETP.EQ.AND P5, PT, R139.reuse, -0x8, PT ;  /* 0xfffffff88b00780c */ /* 0x040fe20003fa2270 */
[----:B------:R-:W-:Y:S01]  /*34e0*/  @P6 IMAD.MOV.U32 R131, RZ, RZ, R144 ;  /* 0x000000ffff836224 */ /* 0x000fe200078e0090 */
[----:B------:R-:W-:Y:S01]  /*34f0*/  UIADD3 UR4, UPT, UPT, UR4, 0x5, URZ ;  /* 0x0000000504047890 */ /* 0x000fe2000fffe0ff */
[----:B------:R-:W-:Y:S01]  /*3500*/  @P6 IMAD.MOV.U32 R130, RZ, RZ, R4 ;  /* 0x000000ffff826224 */ /* 0x000fe200078e0004 */
[----:B------:R-:W-:Y:S01]  /*3510*/  @P1 MOV R132, R144 ;  /* 0x0000009000841202 */ /* 0x000fe20000000f00 */
[----:B------:R-:W-:Y:S01]  /*3520*/  @P6 IMAD.MOV.U32 R128, RZ, RZ, R2 ;  /* 0x000000ffff806224 */ /* 0x000fe200078e0002 */
[----:B------:R-:W-:Y:S01]  /*3530*/  @P1 MOV R130, R6 ;  /* 0x0000000600821202 */ /* 0x000fe20000000f00 */
[----:B------:R-:W-:Y:S01]  /*3540*/  @P6 IMAD.MOV.U32 R127, RZ, RZ, R8 ;  /* 0x000000ffff7f6224 */ /* 0x000fe200078e0008 */
[C---:B------:R-:W-:Y:S01]  /*3550*/  ISETP.EQ.AND P6, PT, R139.reuse, -0xc, PT ;  /* 0xfffffff48b00780c */ /* 0x040fe20003fc2270 */
[----:B------:R-:W-:Y:S01]  /*3560*/  @P1 IMAD.MOV.U32 R131, RZ, RZ, R4 ;  /* 0x000000ffff831224 */ /* 0x000fe200078e0004 */
[----:B------:R-:W-:Y:S01]  /*3570*/  @P1 MOV R128, R8 ;  /* 0x0000000800801202 */ /* 0x000fe20000000f00 */
[----:B------:R-:W-:Y:S01]  /*3580*/  @P1 IMAD.MOV.U32 R129, RZ, RZ, R2 ;  /* 0x000000ffff811224 */ /* 0x000fe200078e0002 */
[C---:B------:R-:W-:Y:S01]  /*3590*/  ISETP.EQ.AND P1, PT, R139.reuse, -0x10, PT ;  /* 0xfffffff08b00780c */ /* 0x040fe20003f22270 */
[----:B------:R-:W-:Y:S01]  /*35a0*/  UISETP.GE.AND UP0, UPT, UR4, UR12, UPT ;  /* 0x0000000c0400728c */ /* 0x000fe2000bf06270 */
[----:B------:R-:W-:Y:S01]  /*35b0*/  @P2 IMAD.MOV.U32 R133, RZ, RZ, R144 ;  /* 0x000000ffff852224 */ /* 0x000fe200078e0090 */
[----:B------:R-:W-:Y:S01]  /*35c0*/  @P2 MOV R132, R4 ;  /* 0x0000000400842202 */ /* 0x000fe20000000f00 */
[----:B------:R-:W-:Y:S01]  /*35d0*/  @P2 IMAD.MOV.U32 R131, RZ, RZ, R6 ;  /* 0x000000ffff832224 */ /* 0x000fe200078e0006 */
[----:B------:R-:W-:Y:S01]  /*35e0*/  @P2 MOV R129, R8 ;  /* 0x0000000800812202 */ /* 0x000fe20000000f00 */
[----:B------:R-:W-:Y:S01]  /*35f0*/  @P2 IMAD.MOV.U32 R130, RZ, RZ, R2 ;  /* 0x000000ffff822224 */ /* 0x000fe200078e0002 */
[----:B------:R-:W-:Y:S01]  /*3600*/  IADD3 R139, P2, PT, R139, 0x14, RZ ;  /* 0x000000148b8b7810 */ /* 0x000fe20007f5e0ff */
[----:B------:R-:W-:-:S02]  /*3610*/  @P3 IMAD.MOV.U32 R0, RZ, RZ, R144 ;  /* 0x000000ffff003224 */ /* 0x000fc400078e0090 */
[--C-:B------:R-:W-:Y:S01]  /*3620*/  @P3 IMAD.MOV.U32 R133, RZ, RZ, R4.reuse ;  /* 0x000000ffff853224 */ /* 0x100fe200078e0004 */
[----:B------:R-:W-:Y:S01]  /*3630*/  @P4 MOV R133, R6 ;  /* 0x0000000600854202 */ /* 0x000fe20000000f00 */
[----:B------:R-:W-:Y:S02]  /*3640*/  @P4 IMAD.MOV.U32 R0, RZ, RZ, R4 ;  /* 0x000000ffff004224 */ /* 0x000fe400078e0004 */
[--C-:B------:R-:W-:Y:S01]  /*3650*/  @P3 IMAD.MOV.U32 R132, RZ, RZ, R6.reuse ;  /* 0x000000ffff843224 */ /* 0x100fe200078e0006 */
[----:B------:R-:W-:Y:S01]  /*3660*/  @P4 MOV R132, R2 ;  /* 0x0000000200844202 */ /* 0x000fe20000000f00 */
[----:B------:R-:W-:Y:S01]  /*3670*/  @P5 IMAD.MOV.U32 R0, RZ, RZ, R6 ;  /* 0x000000ffff005224 */ /* 0x000fe200078e0006 */
[----:B------:R-:W-:Y:S01]  /*3680*/  @P5 MOV R132, R8 ;  /* 0x0000000800845202 */ /* 0x000fe20000000f00 */
[--C-:B------:R-:W-:Y:S01]  /*3690*/  @P3 IMAD.MOV.U32 R131, RZ, RZ, R2.reuse ;  /* 0x000000ffff833224 */ /* 0x100fe200078e0002 */
[----:B------:R-:W-:Y:S01]  /*36a0*/  IADD3.X R138, PT, PT, RZ, R138, RZ, P2, !PT ;  /* 0x0000008aff8a7210 */ /* 0x000fe200017fe4ff */
[----:B------:R-:W-:-:S02]  /*36b0*/  @P5 IMAD.MOV.U32 R133, RZ, RZ, R2 ;  /* 0x000000ffff855224 */ /* 0x000fc400078e0002 */
[----:B------:R-:W-:Y:S02]  /*36c0*/  @P6 IMAD.MOV.U32 R0, RZ, RZ, R2 ;  /* 0x000000ffff006224 */ /* 0x000fe400078e0002 */
[--C-:B------:R-:W-:Y:S02]  /*36d0*/  @P3 IMAD.MOV.U32 R130, RZ, RZ, R8.reuse ;  /* 0x000000ffff823224 */ /* 0x100fe400078e0008 */
[--C-:B------:R-:W-:Y:S02]  /*36e0*/  @P4 IMAD.MOV.U32 R131, RZ, RZ, R8.reuse ;  /* 0x000000ffff834224 */ /* 0x100fe400078e0008 */
[--C-:B------:R-:W-:Y:S02]  /*36f0*/  @P6 IMAD.MOV.U32 R133, RZ, RZ, R8.reuse ;  /* 0x000000ffff856224 */ /* 0x100fe400078e0008 */
[----:B------:R-:W-:Y:S01]  /*3700*/  @P1 IMAD.MOV.U32 R0, RZ, RZ, R8 ;  /* 0x000000ffff001224 */ /* 0x000fe200078e0008 */
[----:B------:R-:W-:Y:S06]  /*3710*/  BRA.U !UP0, `(.L_x_1) ;  /* 0xffffffc908bc7547 */ /* 0x000fec000b83ffff */
.L_x_0:
[----:B------:R-:W-:Y:S05]  /*3720*/  @!P0 EXIT ;  /* 0x000000000000894d */ /* 0x000fea0003800000 */
[----:B------:R-:W-:Y:S01]  /*3730*/  VIADD R4, R135, 0xffffffff ;  /* 0xffffffff87047836 */ /* 0x000fe20000000000 */
[----:B------:R-:W0:Y:S01]  /*3740*/  LDCU UR4, c[0x0][0x38c] ;  /* 0x00007180ff0477ac */ /* 0x000e220008000800 */
[----:B------:R-:W-:-:S07]  /*3750*/  IMAD.MOV.U32 R7, RZ, RZ, RZ ;  /* 0x000000ffff077224 */ /* 0x000fce00078e00ff */
.L_x_4:
[----:B0-----:R-:W1:Y:S01]  /*3760*/  LDC.64 R2, c[0x0][0x3c8] ;  /* 0x0000f200ff027b82 */ /* 0x001e620000000a00 */
[----:B------:R-:W-:-:S04]  /*3770*/  IADD3 R5, PT, PT, R7, R4, RZ ;  /* 0x0000000407057210 */ /* 0x000fc80007ffe0ff */
[----:B------:R-:W-:-:S04]  /*3780*/  LEA.HI R5, R5, R5, RZ, 0x1 ;  /* 0x0000000505057211 */ /* 0x000fc800078f08ff */
[----:B------:R-:W-:-:S05]  /*3790*/  SHF.R.S32.HI R5, RZ, 0x1, R5 ;  /* 0x00000001ff057819 */ /* 0x000fca0000011405 */
[----:B0-----:R-:W-:-:S04]  /*37a0*/  IMAD R9, R5, UR4, RZ ;  /* 0x0000000405097c24 */ /* 0x001fc8000f8e02ff */
[----:B-1----:R-:W-:-:S05]  /*37b0*/  IMAD.WIDE R2, R9, 0x4, R2 ;  /* 0x0000000409027825 */ /* 0x002fca00078e0202 */
[----:B------:R-:W2:Y:S01]  /*37c0*/  LDG.E R9, desc[UR6][R2.64] ;  /* 0x0000000602097981 */ /* 0x000ea2000c1e1900 */
[----:B------:R-:W-:Y:S01]  /*37d0*/  BSSY.RECONVERGENT B0, `(.L_x_2) ;  /* 0x00001fa000007945 */ /* 0x000fe20003800200 */
[----:B--2---:R-:W-:-:S05]  /*37e0*/  IMAD.IADD R9, R9, 0x1, -R0 ;  /* 0x0000000109097824 */ /* 0x004fca00078e0a00 */
[----:B------:R-:W-:-:S13]  /*37f0*/  ISETP.NE.AND P0, PT, R9, RZ, PT ;  /* 0x000000ff0900720c */ /* 0x000fda0003f05270 */
[----:B------:R-:W-:Y:S05]  /*3800*/  @P0 BRA `(.L_x_3) ;  /* 0x0000001c00d80947 */ /* 0x000fea0003800000 */
[----:B------:R-:W2:Y:S02]  /*3810*/  LDG.E R6, desc[UR6][R2.64+0x4] ;  /* 0x0000040602067981 */ /* 0x000ea4000c1e1900 */
[----:B--2---:R-:W-:-:S05]  /*3820*/  IMAD.IADD R9, R6, 0x1, -R133 ;  /* 0x0000000106097824 */ /* 0x004fca00078e0a85 */
[----:B------:R-:W-:-:S13]  /*3830*/  ISETP.NE.AND P0, PT, R9, RZ, PT ;  /* 0x000000ff0900720c */ /* 0x000fda0003f05270 */
[----:B------:R-:W-:Y:S05]  /*3840*/  @P0 BRA `(.L_x_3) ;  /* 0x0000001c00c80947 */ /* 0x000fea0003800000 */
[----:B------:R-:W2:Y:S02]  /*3850*/  LDG.E R9, desc[UR6][R2.64+0x8] ;  /* 0x0000080602097981 */ /* 0x000ea4000c1e1900 */
[----:B--2---:R-:W-:-:S04]  /*3860*/  IADD3 R9, PT, PT, -R132, R9, RZ ;  /* 0x0000000984097210 */ /* 0x004fc80007ffe1ff */
[----:B------:R-:W-:-:S13]  /*3870*/  ISETP.NE.AND P0, PT, R9, RZ, PT ;  /* 0x000000ff0900720c */ /* 0x000fda0003f05270 */
[----:B------:R-:W-:Y:S05]  /*3880*/  @P0 BRA `(.L_x_3) ;  /* 0x0000001c00b80947 */ /* 0x000fea0003800000 */
[----:B------:R-:W2:Y:S02]  /*3890*/  LDG.E R6, desc[UR6][R2.64+0xc] ;  /* 0x00000c0602067981 */ /* 0x000ea4000c1e1900 */
        /* <DEDUP_REMOVED lines=487> */
[----:B------:R-:W0:Y:S01]  /*5710*/  LDC.64 R2, c[0x0][0x3c0] ;  /* 0x0000f000ff027b82 */ /* 0x000e220000000a00 */
[----:B------:R-:W-:Y:S01]  /*5720*/  MOV R135, 0xffffffff ;  /* 0xffffffff00877802 */ /* 0x000fe20000000f00 */
[----:B0-----:R-:W-:-:S05]  /*5730*/  IMAD.WIDE R2, R5, 0x4, R2 ;  /* 0x0000000405027825 */ /* 0x001fca00078e0202 */
[----:B------:R0:W-:Y:S01]  /*5740*/  REDG.E.ADD.STRONG.GPU desc[UR6][R2.64], R135 ;  /* 0x000000870200798e */ /* 0x0001e2000c12e106 */
[----:B------:R-:W-:Y:S02]  /*5750*/  VIADD R7, R4, 0x1 ;  /* 0x0000000104077836 */ /* 0x000fe40000000000 */
[----:B------:R-:W-:-:S07]  /*5760*/  IMAD.MOV.U32 R9, RZ, RZ, RZ ;  /* 0x000000ffff097224 */ /* 0x000fce00078e00ff */
.L_x_3:
[----:B------:R-:W-:Y:S05]  /*5770*/  BSYNC.RECONVERGENT B0 ;  /* 0x0000000000007941 */ /* 0x000fea0003800200 */
.L_x_2:
[C---:B------:R-:W-:Y:S02]  /*5780*/  ISETP.GE.AND P0, PT, R9.reuse, 0x1, PT ;  /* 0x000000010900780c */ /* 0x040fe40003f06270 */
[----:B------:R-:W-:-:S11]  /*5790*/  ISETP.GE.AND P1, PT, R9, RZ, PT ;  /* 0x000000ff0900720c */ /* 0x000fd60003f26270 */
[C---:B------:R-:W-:Y:S02]  /*57a0*/  @P0 VIADD R4, R5.reuse, 0xffffffff ;  /* 0xffffffff05040836 */ /* 0x040fe40000000000 */
[----:B------:R-:W-:-:S04]  /*57b0*/  @!P1 IADD3 R7, PT, PT, R5, 0x1, RZ ;  /* 0x0000000105079810 */ /* 0x000fc80007ffe0ff */
[----:B------:R-:W-:-:S13]  /*57c0*/  ISETP.GT.AND P0, PT, R7, R4, PT ;  /* 0x000000040700720c */ /* 0x000fda0003f04270 */
[----:B------:R-:W-:Y:S05]  /*57d0*/  @!P0 BRA `(.L_x_4) ;  /* 0xffffffdc00e08947 */ /* 0x000fea000383ffff */
[----:B------:R-:W-:Y:S05]  /*57e0*/  EXIT ;  /* 0x000000000000794d */ /* 0x000fea0003800000 */
.L_x_5:
[----:B------:R-:W-:-:S00]  /*57f0*/  BRA `(.L_x_5) ;  /* 0xfffffffc00fc7947 */ /* 0x000fc0000383ffff */
[----:B------:R-:W-:-:S00]  /*5800*/  NOP ;  /* 0x0000000000007918 */ /* 0x000fc00000000000 */
[----:B------:R-:W-:-:S00]  /*5810*/  NOP ;  /* 0x0000000000007918 */ /* 0x000fc00000000000 */
[----:B------:R-:W-:-:S00]  /*5820*/  NOP ;  /* 0x0000000000007918 */ /* 0x000fc00000000000 */
[----:B------:R-:W-:-:S00]  /*5830*/  NOP ;  /* 0x0000000000007918 */ /* 0x000fc00000000000 */
[----:B------:R-:W-:-:S00]  /*5840*/  NOP ;  /* 0x0000000000007918 */ /* 0x000fc00000000000 */
[----:B------:R-:W-:-:S00]  /*5850*/  NOP ;  /* 0x0000000000007918 */ /* 0x000fc00000000000 */
[----:B------:R-:W-:-:S00]  /*5860*/  NOP ;  /* 0x0000000000007918 */ /* 0x000fc00000000000 */
[----:B------:R-:W-:-:S00]  /*5870*/  NOP ;  /* 0x0000000000007918 */ /* 0x000fc00000000000 */
.L_x_15:


//--------------------- .text._Z13fitnessKerneliiiiiiiPiS_S_iS_S_S_ --------------------------
	.section	.text._Z13fitnessKerneliiiiiiiPiS_S_iS_S_S_,"ax",@progbits
	.align	128
        .global         _Z13fitnessKerneliiiiiiiPiS_S_iS_S_S_
        .type           _Z13fitnessKerneliiiiiiiPiS_S_iS_S_S_,@function
        .size           _Z13fitnessKerneliiiiiiiPiS_S_iS_S_S_,(.L_x_16 - _Z13fitnessKerneliiiiiiiPiS_S_iS_S_S_)
        .other          _Z13fitnessKerneliiiiiiiPiS_S_iS_S_S_,@"STO_CUDA_ENTRY STV_DEFAULT"
_Z13fitnessKerneliiiiiiiPiS_S_iS_S_S_:
.text._Z13fitnessKerneliiiiiiiPiS_S_iS_S_S_:
[----:B------:R-:W0:Y:S01]  /*0000*/  LDC R1, c[0x0][0x37c] ;  /* 0x0000df00ff017b82 */ /* 0x000e220000000800 */
[----:B------:R-:W1:Y:S07]  /*0010*/  S2R R15, SR_TID.Y ;  /* 0x00000000000f7919 */ /* 0x000e6e0000002200 */
[----:B------:R-:W2:Y:S01]  /*0020*/  LDC R3, c[0x0][0x360] ;  /* 0x0000d800ff037b82 */ /* 0x000ea20000000800 */
[----:B------:R-:W3:Y:S01]  /*0030*/  LDCU.64 UR14, c[0x0][0x380] ;  /* 0x00007000ff0e77ac */ /* 0x000ee20008000a00 */
[----:B0-----:R-:W-:Y:S01]  /*0040*/  VIADD R1, R1, 0xfffffe08 ;  /* 0xfffffe0801017836 */ /* 0x001fe20000000000 */
[----:B------:R-:W2:Y:S01]  /*0050*/  S2R R0, SR_TID.X ;  /* 0x0000000000007919 */ /* 0x000ea20000002100 */
[----:B------:R-:W0:Y:S01]  /*0060*/  LDCU UR11, c[0x0][0x388] ;  /* 0x00007100ff0b77ac */ /* 0x000e220008000800 */
[----:B------:R-:W4:Y:S03]  /*0070*/  S2R R16, SR_TID.Z ;  /* 0x0000000000107919 */ /* 0x000f260000002300 */
[----:B------:R-:W1:Y:S08]  /*0080*/  S2UR UR5, SR_CTAID.Y ;  /* 0x00000000000579c3 */ /* 0x000e700000002600 */
[----:B------:R-:W1:Y:S08]  /*0090*/  LDC R2, c[0x0][0x364] ;  /* 0x0000d900ff027b82 */ /* 0x000e700000000800 */
[----:B------:R-:W2:Y:S08]  /*00a0*/  S2UR UR4, SR_CTAID.X ;  /* 0x00000000000479c3 */ /* 0x000eb00000002500 */
[----:B------:R-:W4:Y:S08]  /*00b0*/  S2UR UR6, SR_CTAID.Z ;  /* 0x00000000000679c3 */ /* 0x000f300000002700 */
[----:B------:R-:W4:Y:S01]  /*00c0*/  LDC R5, c[0x0][0x368] ;  /* 0x0000da00ff057b82 */ /* 0x000f220000000800 */
[----:B-1----:R-:W-:-:S05]  /*00d0*/  IMAD R15, R2, UR5, R15 ;  /* 0x00000005020f7c24 */ /* 0x002fca000f8e020f */
[----:B---3--:R-:W-:Y:S01]  /*00e0*/  ISETP.GE.AND P0, PT, R15, UR15, PT ;  /* 0x0000000f0f007c0c */ /* 0x008fe2000bf06270 */
[----:B--2---:R-:W-:-:S05]  /*00f0*/  IMAD R0, R3, UR4, R0 ;  /* 0x0000000403007c24 */ /* 0x004fca000f8e0200 */
[----:B0-----:R-:W-:Y:S01]  /*0100*/  ISETP.GE.OR P0, PT, R0, UR11, P0 ;  /* 0x0000000b00007c0c */ /* 0x001fe20008706670 */
        /* <DEDUP_REMOVED lines=9> */
[----:B------:R-:W0:Y:S01]  /*01a0*/  LDCU.128 UR4, c[0x0][0x3a0] ;  /* 0x00007400ff0477ac */ /* 0x000e220008000c00 */
[----:B------:R-:W-:Y:S02]  /*01b0*/  VIADD R15, R15, 0xffffffff ;  /* 0xffffffff0f0f7836 */ /* 0x000fe40000000000 */
[----:B------:R-:W-:Y:S01]  /*01c0*/  VIADD R16, R16, 0xffffffff ;  /* 0xffffffff10107836 */ /* 0x000fe20000000000 */
[----:B------:R-:W1:Y:S01]  /*01d0*/  LDCU.64 UR8, c[0x0][0x3b0] ;  /* 0x00007600ff0877ac */ /* 0x000e620008000a00 */
[----:B------:R-:W-:Y:S01]  /*01e0*/  VIADD R17, R1, 0x8 ;  /* 0x0000000801117836 */ /* 0x000fe20000000000 */
[----:B------:R-:W2:Y:S01]  /*01f0*/  LDCU.64 UR16, c[0x0][0x3d0] ;  /* 0x00007a00ff1077ac */ /* 0x000ea20008000a00 */
[----:B------:R-:W-:Y:S02]  /*0200*/  UIMAD UR10, UR15, UR11, URZ ;  /* 0x0000000b0f0a72a4 */ /* 0x000fe4000f8e02ff */
[----:B0-----:R-:W-:Y:S02]  /*0210*/  UIADD3 UR6, UP2, UPT, UR6, 0x8, URZ ;  /* 0x0000000806067890 */ /* 0x001fe4000ff5e0ff */
[----:B------:R-:W-:-:S02]  /*0220*/  UIADD3 UR4, UP3, UPT, UR4, 0x8, URZ ;  /* 0x0000000804047890 */ /* 0x000fc4000ff7e0ff */
[----:B-1----:R-:W-:Y:S02]  /*0230*/  UIADD3 UR8, UP1, UPT, UR8, 0x8, URZ ;  /* 0x0000000808087890 */ /* 0x002fe4000ff3e0ff */
[----:B------:R-:W-:Y:S01]  /*0240*/  UIADD3.X UR7, UPT, UPT, URZ, UR7, URZ, UP2, !UPT ;  /* 0x00000007ff077290 */ /* 0x000fe200097fe4ff */
[----:B------:R-:W-:Y:S01]  /*0250*/  IMAD.U32 R2, RZ, RZ, UR6 ;  /* 0x00000006ff027e24 */ /* 0x000fe2000f8e00ff */
[----:B------:R-:W-:Y:S01]  /*0260*/  UIADD3.X UR5, UPT, UPT, URZ, UR5, URZ, UP3, !UPT ;  /* 0x00000005ff057290 */ /* 0x000fe20009ffe4ff */
[----:B------:R-:W-:Y:S01]  /*0270*/  IMAD.U32 R4, RZ, RZ, UR4 ;  /* 0x00000004ff047e24 */ /* 0x000fe2000f8e00ff */
[----:B------:R-:W-:Y:S01]  /*0280*/  UIADD3.X UR9, UPT, UPT, URZ, UR9, URZ, UP1, !UPT ;  /* 0x00000009ff097290 */ /* 0x000fe20008ffe4ff */
[----:B------:R-:W-:Y:S01]  /*0290*/  IMAD.U32 R6, RZ, RZ, UR8 ;  /* 0x00000008ff067e24 */ /* 0x000fe2000f8e00ff */
[----:B------:R-:W-:Y:S01]  /*02a0*/  UMOV UR4, URZ ;  /* 0x000000ff00047c82 */ /* 0x000fe20008000000 */
[----:B------:R-:W-:Y:S02]  /*02b0*/  IMAD.U32 R3, RZ, RZ, UR7 ;  /* 0x00000007ff037e24 */ /* 0x000fe4000f8e00ff */
[----:B------:R-:W-:-:S02]  /*02c0*/  IMAD.U32 R5, RZ, RZ, UR5 ;  /* 0x00000005ff057e24 */ /* 0x000fc4000f8e00ff */
[----:B--2---:R-:W-:-:S07]  /*02d0*/  IMAD.U32 R7, RZ, RZ, UR9 ;  /* 0x00000009ff077e24 */ /* 0x004fce000f8e00ff */
.L_x_7:
[----:B------:R-:W2:Y:S04]  /*02e0*/  LDG.E R8, desc[UR12][R2.64+-0x8] ;  /* 0xfffff80c02087981 */ /* 0x000ea8000c1e1900 */
[----:B------:R-:W3:Y:S04]  /*02f0*/  LDG.E R19, desc[UR12][R4.64+-0x8] ;  /* 0xfffff80c04137981 */ /* 0x000ee8000c1e1900 */
[----:B------:R-:W4:Y:S04]  /*0300*/  LDG.E R9, desc[UR12][R6.64+-0x8] ;  /* 0xfffff80c06097981 */ /* 0x000f28000c1e1900 */
        /* <DEDUP_REMOVED lines=9> */
[----:B------:R-:W5:Y:S01]  /*03a0*/  LDG.E R21, desc[UR12][R4.64+0x8] ;  /* 0x0000080c04157981 */ /* 0x000f62000c1e1900 */
[----:B--2---:R-:W-:-:S04]  /*03b0*/  IMAD.IADD R8, R15, 0x1, R8 ;  /* 0x000000010f087824 */ /* 0x004fc800078e0208 */
[----:B------:R-:W-:Y:S02]  /*03c0*/  IMAD R8, R8, UR11, RZ ;  /* 0x0000000b08087c24 */ /* 0x000fe4000f8e02ff */
[----:B---3--:R-:W-:Y:S01]  /*03d0*/  IMAD.IADD R19, R16, 0x1, R19 ;  /* 0x0000000110137824 */ /* 0x008fe200078e0213 */
[----:B----4-:R-:W-:Y:S02]  /*03e0*/  SHF.R.S32.HI R18, RZ, 0x1f, R9 ;  /* 0x0000001fff127819 */ /* 0x010fe40000011409 */
[----:B------:R-:W-:Y:S01]  /*03f0*/  IADD3 R22, P1, P2, R8, R9, R0 ;  /* 0x0000000908167210 */ /* 0x000fe20007a3e000 */
[----:B------:R-:W-:Y:S01]  /*0400*/  IMAD R19, R19, UR10, RZ ;  /* 0x0000000a13137c24 */ /* 0x000fe2000f8e02ff */
[----:B------:R-:W-:Y:S02]  /*0410*/  SHF.R.S32.HI R9, RZ, 0x1f, R8 ;  /* 0x0000001fff097819 */ /* 0x000fe40000011408 */
[----:B------:R-:W2:Y:S02]  /*0420*/  LDG.E R8, desc[UR12][R2.64+0x8] ;  /* 0x0000080c02087981 */ /* 0x000ea4000c1e1900 */
[----:B------:R-:W-:-:S02]  /*0430*/  IADD3.X R18, PT, PT, R9, R18, RZ, P1, P2 ;  /* 0x0000001209127210 */ /* 0x000fc40000fe44ff */
[----:B------:R-:W-:-:S04]  /*0440*/  IADD3 R9, P1, PT, R19, R22, RZ ;  /* 0x0000001613097210 */ /* 0x000fc80007f3e0ff */
[----:B------:R-:W-:Y:S02]  /*0450*/  LEA.HI.X.SX32 R22, R19, R18, 0x1, P1 ;  /* 0x0000001213167211 */ /* 0x000fe400008f0eff */
[----:B------:R-:W-:-:S04]  /*0460*/  LEA R18, P1, R9, UR16, 0x2 ;  /* 0x0000001009127c11 */ /* 0x000fc8000f8210ff */
[----:B------:R-:W-:Y:S02]  /*0470*/  LEA.HI.X R19, R9, UR17, R22, 0x2, P1 ;  /* 0x0000001109137c11 */ /* 0x000fe400088f1416 */
[----:B------:R-:W3:Y:S01]  /*0480*/  LDG.E R9, desc[UR12][R6.64+0x8] ;  /* 0x0000080c06097981 */ /* 0x000ee2000c1e1900 */
[----:B-----5:R-:W-:Y:S01]  /*0490*/  IMAD.IADD R20, R15, 0x1, R20 ;  /* 0x000000010f147824 */ /* 0x020fe200078e0214 */
[----:B------:R-:W-:Y:S01]  /*04a0*/  SHF.R.S32.HI R22, RZ, 0x1f, R29 ;  /* 0x0000001fff167819 */ /* 0x000fe2000001141d */
[----:B------:R-:W-:Y:S01]  /*04b0*/  IMAD.IADD R13, R16, 0x1, R13 ;  /* 0x00000001100d7824 */ /* 0x000fe200078e020d */
[----:B------:R0:W4:Y:S01]  /*04c0*/  LDG.E R18, desc[UR12][R18.64+-0x4] ;  /* 0xfffffc0c12127981 */ /* 0x000122000c1e1900 */
[----:B------:R-:W-:-:S05]  /*04d0*/  IMAD R20, R20, UR11, RZ ;  /* 0x0000000b14147c24 */ /* 0x000fca000f8e02ff */
[----:B------:R-:W-:Y:S02]  /*04e0*/  IADD3 R29, P1, P2, R20, R29, R0 ;  /* 0x0000001d141d7210 */ /* 0x000fe40007a3e000 */
[----:B------:R-:W-:-:S04]  /*04f0*/  SHF.R.S32.HI R20, RZ, 0x1f, R20 ;  /* 0x0000001fff147819 */ /* 0x000fc80000011414 */
[----:B------:R-:W-:Y:S01]  /*0500*/  IADD3.X R24, PT, PT, R20, R22, RZ, P1, P2 ;  /* 0x0000001614187210 */ /* 0x000fe20000fe44ff */
[----:B------:R-:W-:Y:S02]  /*0510*/  IMAD R20, R13, UR10, RZ ;  /* 0x0000000a0d147c24 */ /* 0x000fe4000f8e02ff */
[----:B------:R-:W-:-:S03]  /*0520*/  IMAD.IADD R13, R15, 0x1, R10 ;  /* 0x000000010f0d7824 */ /* 0x000fc600078e020a */
[----:B------:R-:W-:Y:S01]  /*0530*/  IADD3 R10, P1, PT, R20, R29, RZ ;  /* 0x0000001d140a7210 */ /* 0x000fe20007f3e0ff */
[----:B------:R-:W-:Y:S02]  /*0540*/  IMAD R22, R13, UR11, RZ ;  /* 0x0000000b0d167c24 */ /* 0x000fe4000f8e02ff */
[----:B------:R-:W-:Y:S02]  /*0550*/  IMAD.IADD R27, R16, 0x1, R27 ;  /* 0x00000001101b7824 */ /* 0x000fe400078e021b */
[----:B0-----:R-:W-:Y:S01]  /*0560*/  IMAD.IADD R19, R15, 0x1, R12 ;  /* 0x000000010f137824 */ /* 0x001fe200078e020c */
[----:B------:R-:W-:Y:S01]  /*0570*/  LEA.HI.X.SX32 R13, R20, R24, 0x1, P1 ;  /* 0x00000018140d7211 */ /* 0x000fe200008f0eff */
[----:B------:R-:W-:Y:S01]  /*0580*/  IMAD R12, R27, UR10, RZ ;  /* 0x0000000a1b0c7c24 */ /* 0x000fe2000f8e02ff */
[----:B------:R-:W-:Y:S01]  /*0590*/  SHF.R.S32.HI R20, RZ, 0x1f, R11 ;  /* 0x0000001fff147819 */ /* 0x000fe2000001140b */
[----:B------:R-:W-:Y:S01]  /*05a0*/  IMAD R19, R19, UR11, RZ ;  /* 0x0000000b13137c24 */ /* 0x000fe2000f8e02ff */
[----:B------:R-:W-:-:S02]  /*05b0*/  IADD3 R11, P1, P2, R22, R11, R0 ;  /* 0x0000000b160b7210 */ /* 0x000fc40007a3e000 */
[----:B------:R-:W-:Y:S02]  /*05c0*/  SHF.R.S32.HI R29, RZ, 0x1f, R22 ;  /* 0x0000001fff1d7819 */ /* 0x000fe40000011416 */
[----:B------:R-:W-:Y:S02]  /*05d0*/  SHF.R.S32.HI R22, RZ, 0x1f, R25 ;  /* 0x0000001fff167819 */ /* 0x000fe40000011419 */
[----:B------:R-:W-:Y:S02]  /*05e0*/  IADD3.X R20, PT, PT, R29, R20, RZ, P1, P2 ;  /* 0x000000141d147210 */ /* 0x000fe40000fe44ff */
[----:B------:R-:W-:Y:S02]  /*05f0*/  IADD3 R11, P1, PT, R12, R11, RZ ;  /* 0x0000000b0c0b7210 */ /* 0x000fe40007f3e0ff */
[----:B------:R-:W-:Y:S02]  /*0600*/  IADD3 R25, P2, P3, R19, R25, R0 ;  /* 0x0000001913197210 */ /* 0x000fe40007b5e000 */
[----:B------:R-:W-:-:S02]  /*0610*/  SHF.R.S32.HI R19, RZ, 0x1f, R19 ;  /* 0x0000001fff137819 */ /* 0x000fc40000011413 */
[----:B------:R-:W-:Y:S01]  /*0620*/  LEA.HI.X.SX32 R20, R12, R20, 0x1, P1 ;  /* 0x000000140c147211 */ /* 0x000fe200008f0eff */
[C---:B------:R-:W-:Y:S01]  /*0630*/  IMAD.IADD R23, R16.reuse, 0x1, R23 ;  /* 0x0000000110177824 */ /* 0x040fe200078e0217 */
[----:B------:R-:W-:Y:S01]  /*0640*/  IADD3.X R12, PT, PT, R19, R22, RZ, P2, P3 ;  /* 0x00000016130c7210 */ /* 0x000fe200017e64ff */
[----:B------:R-:W-:Y:S02]  /*0650*/  IMAD.IADD R26, R16, 0x1, R21 ;  /* 0x00000001101a7824 */ /* 0x000fe400078e0215 */
[----:B------:R-:W-:Y:S02]  /*0660*/  IMAD R21, R23, UR10, RZ ;  /* 0x0000000a17157c24 */ /* 0x000fe4000f8e02ff */
[----:B--2---:R-:W-:-:S04]  /*0670*/  IMAD.IADD R8, R15, 0x1, R8 ;  /* 0x000000010f087824 */ /* 0x004fc800078e0208 */
[----:B------:R-:W-:Y:S01]  /*0680*/  IMAD R19, R8, UR11, RZ ;  /* 0x0000000b08137c24 */ /* 0x000fe2000f8e02ff */
[----:B------:R-:W-:-:S04]  /*0690*/  LEA R8, P1, R10, UR16, 0x2 ;  /* 0x000000100a087c11 */ /* 0x000fc8000f8210ff */
[----:B------:R-:W-:Y:S02]  /*06a0*/  SHF.R.S32.HI R23, RZ, 0x1f, R19 ;  /* 0x0000001fff177819 */ /* 0x000fe40000011413 */
[----:B---3--:R-:W-:Y:S01]  /*06b0*/  IADD3 R24, P2, P3, R19, R9, R0 ;  /* 0x0000000913187210 */ /* 0x008fe20007b5e000 */
[----:B------:R-:W-:Y:S01]  /*06c0*/  IMAD R19, R26, UR10, RZ ;  /* 0x0000000a1a137c24 */ /* 0x000fe2000f8e02ff */
[----:B------:R-:W-:Y:S02]  /*06d0*/  SHF.R.S32.HI R22, RZ, 0x1f, R9 ;  /* 0x0000001fff167819 */ /* 0x000fe40000011409 */
[----:B------:R-:W-:Y:S02]  /*06e0*/  LEA.HI.X R9, R10, UR17, R13, 0x2, P1 ;  /* 0x000000110a097c11 */ /* 0x000fe400088f140d */
[----:B------:R-:W-:Y:S02]  /*06f0*/  IADD3.X R22, PT, PT, R23, R22, RZ, P2, P3 ;  /* 0x0000001617167210 */ /* 0x000fe400017e64ff */
[----:B------:R-:W-:Y:S01]  /*0700*/  IADD3 R25, P1, PT, R21, R25, RZ ;  /* 0x0000001915197210 */ /* 0x000fe20007f3e0ff */
[----:B------:R-:W2:Y:S01]  /*0710*/  LDG.E R8, desc[UR12][R8.64+-0x4] ;  /* 0xfffffc0c08087981 */ /* 0x000ea2000c1e1900 */
[----:B------:R-:W-:-:S02]  /*0720*/  LEA R10, P3, R11, UR16, 0x2 ;  /* 0x000000100b0a7c11 */ /* 0x000fc4000f8610ff */
[----:B------:R-:W-:Y:S02]  /*0730*/  IADD3 R24, P2, PT, R19, R24, RZ ;  /* 0x0000001813187210 */ /* 0x000fe40007f5e0ff */
[----:B------:R-:W-:Y:S02]  /*0740*/  LEA.HI.X.SX32 R26, R21, R12, 0x1, P1 ;  /* 0x0000000c151a7211 */ /* 0x000fe400008f0eff */
[----:B------:R-:W-:Y:S02]  /*0750*/  LEA.HI.X R11, R11, UR17, R20, 0x2, P3 ;  /* 0x000000110b0b7c11 */ /* 0x000fe400098f1414 */
[----:B------:R-:W-:Y:S02]  /*0760*/  LEA.HI.X.SX32 R19, R19, R22, 0x1, P2 ;  /* 0x0000001613137211 */ /* 0x000fe400010f0eff */
[----:B------:R-:W-:Y:S01]  /*0770*/  LEA R12, P1, R25, UR16, 0x2 ;  /* 0x00000010190c7c11 */ /* 0x000fe2000f8210ff */
[----:B------:R-:W3:Y:S01]  /*0780*/  LDG.E R10, desc[UR12][R10.64+-0x4] ;  /* 0xfffffc0c0a0a7981 */ /* 0x000ee2000c1e1900 */
[----:B------:R-:W-:-:S02]  /*0790*/  LEA R20, P2, R24, UR16, 0x2 ;  /* 0x0000001018147c11 */ /* 0x000fc4000f8410ff */
[----:B------:R-:W-:Y:S02]  /*07a0*/  LEA.HI.X R13, R25, UR17, R26, 0x2, P1 ;  /* 0x00000011190d7c11 */ /* 0x000fe400088f141a */
[----:B------:R-:W-:-:S03]  /*07b0*/  LEA.HI.X R21, R24, UR17, R19, 0x2, P2 ;  /* 0x0000001118157c11 */ /* 0x000fc600090f1413 */
[----:B------:R-:W5:Y:S04]  /*07c0*/  LDG.E R12, desc[UR12][R12.64+-0x4] ;  /* 0xfffffc0c0c0c7981 */ /* 0x000f68000c1e1900 */
[----:B------:R-:W5:Y:S01]  /*07d0*/  LDG.E R20, desc[UR12][R20.64+-0x4] ;  /* 0xfffffc0c14147981 */ /* 0x000f62000c1e1900 */
[----:B------:R-:W-:-:S04]  /*07e0*/  UIADD3 UR4, UPT, UPT, UR4, 0x5, URZ ;  /* 0x0000000504047890 */ /* 0x000fc8000fffe0ff */
[----:B------:R-:W-:Y:S01]  /*07f0*/  UISETP.GE.AND UP1, UPT, UR4, UR14, UPT ;  /* 0x0000000e0400728c */ /* 0x000fe2000bf26270 */
[----:B------:R-:W-:Y:S02]  /*0800*/  IADD3 R6, P1, PT, R6, 0x14, RZ ;  /* 0x0000001406067810 */ /* 0x000fe40007f3e0ff */
[----:B------:R-:W-:Y:S02]  /*0810*/  IADD3 R2, P2, PT, R2, 0x14, RZ ;  /* 0x0000001402027810 */ /* 0x000fe40007f5e0ff */
[----:B------:R-:W-:Y:S01]  /*0820*/  IADD3 R4, P3, PT, R4, 0x14, RZ ;  /* 0x0000001404047810 */ /* 0x000fe20007f7e0ff */
[----:B----4-:R-:W-:Y:S01]  /*0830*/  STL [R17+-0x8], R18 ;  /* 0xfffff81211007387 */ /* 0x010fe20000100800 */
[----:B------:R-:W-:Y:S02]  /*0840*/  IMAD.X R7, RZ, RZ, R7, P1 ;  /* 0x000000ffff077224 */ /* 0x000fe400008e0607 */
[----:B------:R-:W-:Y:S02]  /*0850*/  IMAD.X R3, RZ, RZ, R3, P2 ;  /* 0x000000ffff037224 */ /* 0x000fe400010e0603 */
[----:B------:R-:W-:Y:S01]  /*0860*/  IMAD.X R5, RZ, RZ, R5, P3 ;  /* 0x000000ffff057224 */ /* 0x000fe200018e0605 */
[----:B--2---:R-:W-:Y:S04]  /*0870*/  STL [R17+-0x4], R8 ;  /* 0xfffffc0811007387 */ /* 0x004fe80000100800 */
[----:B---3--:R-:W-:Y:S04]  /*0880*/  STL [R17], R10 ;  /* 0x0000000a11007387 */ /* 0x008fe80000100800 */
[----:B-----5:R-:W-:Y:S04]  /*0890*/  STL [R17+0x4], R12 ;  /* 0x0000040c11007387 */ /* 0x020fe80000100800 */
[----:B------:R0:W-:Y:S02]  /*08a0*/  STL [R17+0x8], R20 ;  /* 0x0000081411007387 */ /* 0x0001e40000100800 */
[----:B0-----:R-:W-:Y:S01]  /*08b0*/  VIADD R17, R17, 0x14 ;  /* 0x0000001411117836 */ /* 0x001fe20000000000 */
[----:B------:R-:W-:Y:S06]  /*08c0*/  BRA.U !UP1, `(.L_x_7) ;  /* 0xfffffff909847547 */ /* 0x000fec000b83ffff */
.L_x_6:
[----:B------:R-:W-:Y:S05]  /*08d0*/  @!P0 EXIT ;  /* 0x000000000000894d */ /* 0x000fea0003800000 */
[----:B------:R-:W-:Y:S01]  /*08e0*/  VIADD R14, R14, 0xffffffff ;  /* 0xffffffff0e0e7836 */ /* 0x000fe20000000000 */
[----:B------:R-:W-:Y:S06]  /*08f0*/  BRA.U !UP0, `(.L_x_8) ;  /* 0x0000000108887547 */ /* 0x000fec000b800000 */
[----:B------:R-:W-:-:S07]  /*0900*/  IMAD.MOV.U32 R7, RZ, RZ, RZ ;  /* 0x000000ffff077224 */ /* 0x000fce00078e00ff */
.L_x_13:
[----:B0-----:R-:W0:Y:S01]  /*0910*/  LDC.64 R4, c[0x0][0x3c8] ;  /* 0x0000f200ff047b82 */ /* 0x001e220000000a00 */
[----:B------:R-:W-:Y:S01]  /*0920*/  IMAD.IADD R0, R14, 0x1, R7 ;  /* 0x000000010e007824 */ /* 0x000fe200078e0207 */
[----:B------:R-:W-:Y:S01]  /*0930*/  BSSY.RECONVERGENT B0, `(.L_x_9) ;  /* 0x0000013000007945 */ /* 0x000fe20003800200 */
[----:B------:R-:W1:Y:S03]  /*0940*/  LDCU UR4, c[0x0][0x38c] ;  /* 0x00007180ff0477ac */ /* 0x000e660008000800 */
[----:B------:R-:W-:Y:S01]  /*0950*/  SHF.R.U32.HI R9, RZ, 0x1, R0 ;  /* 0x00000001ff097819 */ /* 0x000fe20000011600 */
[----:B------:R-:W-:-:S04]  /*0960*/  IMAD.MOV.U32 R0, RZ, RZ, RZ ;  /* 0x000000ffff007224 */ /* 0x000fc800078e00ff */
[C---:B------:R-:W-:Y:S02]  /*0970*/  VIADD R8, R9.reuse, 0x1 ;  /* 0x0000000109087836 */ /* 0x040fe40000000000 */
[----:B------:R-:W-:-:S07]  /*0980*/  VIADD R11, R9, 0xffffffff ;  /* 0xffffffff090b7836 */ /* 0x000fce0000000000 */
.L_x_10:
[----:B-1----:R-:W-:Y:S02]  /*0990*/  IMAD R3, R9, UR4, R0 ;  /* 0x0000000409037c24 */ /* 0x002fe4000f8e0200 */
[----:B------:R-:W-:Y:S02]  /*09a0*/  IMAD R6, R0, 0x4, R1 ;  /* 0x0000000400067824 */ /* 0x000fe400078e0201 */
[----:B0-----:R-:W-:-:S03]  /*09b0*/  IMAD.WIDE.U32 R2, R3, 0x4, R4 ;  /* 0x0000000403027825 */ /* 0x001fc600078e0004 */
[----:B------:R-:W2:Y:S04]  /*09c0*/  LDL R13, [R6] ;  /* 0x00000000060d7983 */ /* 0x000ea80000100800 */
[----:B------:R-:W2:Y:S01]  /*09d0*/  LDG.E R2, desc[UR12][R2.64] ;  /* 0x0000000c02027981 */ /* 0x000ea2000c1e1900 */
[----:B------:R-:W-:-:S05]  /*09e0*/  VIADD R0, R0, 0x1 ;  /* 0x0000000100007836 */ /* 0x000fca0000000000 */
[----:B------:R-:W-:Y:S02]  /*09f0*/  ISETP.LT.AND P3, PT, R0, UR4, PT ;  /* 0x0000000400007c0c */ /* 0x000fe4000bf61270 */
[CC--:B--2---:R-:W-:Y:S02]  /*0a00*/  ISETP.NE.AND P0, PT, R2.reuse, R13.reuse, PT ;  /* 0x0000000d0200720c */ /* 0x0c4fe40003f05270 */
[CC--:B------:R-:W-:Y:S02]  /*0a10*/  ISETP.GT.AND P1, PT, R2.reuse, R13.reuse, PT ;  /* 0x0000000d0200720c */ /* 0x0c0fe40003f24270 */
[----:B------:R-:W-:Y:S02]  /*0a20*/  ISETP.GE.AND P2, PT, R2, R13, PT ;  /* 0x0000000d0200720c */ /* 0x000fe40003f46270 */
[----:B------:R-:W-:Y:S02]  /*0a30*/  SEL R14, R11, R14, P1 ;  /* 0x0000000e0b0e7207 */ /* 0x000fe40000800000 */
[----:B------:R-:W-:-:S05]  /*0a40*/  SEL R7, R8, R7, !P2 ;  /* 0x0000000708077207 */ /* 0x000fca0005000000 */
[----:B------:R-:W-:Y:S05]  /*0a50*/  @!P0 BRA P3, `(.L_x_10) ;  /* 0xfffffffc00cc8947 */ /* 0x000fea000183ffff */
[----:B------:R-:W-:Y:S05]  /*0a60*/  BSYNC.RECONVERGENT B0 ;  /* 0x0000000000007941 */ /* 0x000fea0003800200 */
.L_x_9:
[----:B------:R-:W-:Y:S01]  /*0a70*/  ISETP.NE.AND P1, PT, R2, R13, PT ;  /* 0x0000000d0200720c */ /* 0x000fe20003f25270 */
[----:B------:R-:W-:Y:S01]  /*0a80*/  BSSY.RECONVERGENT B0, `(.L_x_11) ;  /* 0x0000007000007945 */ /* 0x000fe20003800200 */
[----:B------:R-:W-:-:S11]  /*0a90*/  ISETP.GT.OR P0, PT, R7, R14, !P0 ;  /* 0x0000000e0700720c */ /* 0x000fd60004704670 */
[----:B------:R-:W-:Y:S05]  /*0aa0*/  @P1 BRA `(.L_x_12) ;  /* 0x0000000000101947 */ /* 0x000fea0003800000 */
[----:B------:R-:W0:Y:S01]  /*0ab0*/  LDC.64 R2, c[0x0][0x3c0] ;  /* 0x0000f000ff027b82 */ /* 0x000e220000000a00 */
[----:B------:R-:W-:Y:S02]  /*0ac0*/  IMAD.MOV.U32 R5, RZ, RZ, -0x1 ;  /* 0xffffffffff057424 */ /* 0x000fe400078e00ff */
[----:B0-----:R-:W-:-:S05]  /*0ad0*/  IMAD.WIDE.U32 R2, R9, 0x4, R2 ;  /* 0x0000000409027825 */ /* 0x001fca00078e0002 */
[----:B------:R0:W-:Y:S02]  /*0ae0*/  REDG.E.ADD.STRONG.GPU desc[UR12][R2.64], R5 ;  /* 0x000000050200798e */ /* 0x0001e4000c12e10c */
.L_x_12:
[----:B------:R-:W-:Y:S05]  /*0af0*/  BSYNC.RECONVERGENT B0 ;  /* 0x0000000000007941 */ /* 0x000fea0003800200 */
.L_x_11:
[----:B------:R-:W-:Y:S05]  /*0b00*/  @P0 EXIT ;  /* 0x000000000000094d */ /* 0x000fea0003800000 */
[----:B------:R-:W-:Y:S05]  /*0b10*/  BRA `(.L_x_13) ;  /* 0xfffffffc007c7947 */ /* 0x000fea000383ffff */
.L_x_8:
[----:B------:R-:W0:Y:S01]  /*0b20*/  S2R R0, SR_LANEID ;  /* 0x0000000000007919 */ /* 0x000e220000000000 */
[----:B------:R-:W1:Y:S01]  /*0b30*/  LDC.64 R2, c[0x0][0x3c0] ;  /* 0x0000f000ff027b82 */ /* 0x000e620000000a00 */
[----:B------:R-:W-:Y:S01]  /*0b40*/  VOTEU.ANY UR4, UPT, PT ;  /* 0x0000000000047886 */ /* 0x000fe200038e0100 */
[----:B------:R-:W-:Y:S01]  /*0b50*/  SHF.R.U32.HI R5, RZ, 0x1, R14 ;  /* 0x00000001ff057819 */ /* 0x000fe2000001160e */
[----:B------:R-:W-:Y:S02]  /*0b60*/  UFLO.U32 UR5, UR4 ;  /* 0x00000004000572bd */ /* 0x000fe400080e0000 */
[----:B------:R-:W-:Y:S02]  /*0b70*/  UPOPC UR4, UR4 ;  /* 0x00000004000472bf */ /* 0x000fe40008000000 */
[----:B-1----:R-:W-:-:S04]  /*0b80*/  IMAD.WIDE.U32 R2, R5, 0x4, R2 ;  /* 0x0000000405027825 */ /* 0x002fc800078e0002 */
[----:B------:R-:W-:Y:S01]  /*0b90*/  IMAD R5, RZ, RZ, -UR4 ;  /* 0x80000004ff057e24 */ /* 0x000fe2000f8e02ff */
[----:B0-----:R-:W-:-:S13]  /*0ba0*/  ISETP.EQ.U32.AND P0, PT, R0, UR5, PT ;  /* 0x0000000500007c0c */ /* 0x001fda000bf02070 */
[----:B------:R-:W-:Y:S01]  /*0bb0*/  @P0 REDG.E.ADD.STRONG.GPU desc[UR12][R2.64], R5 ;  /* 0x000000050200098e */ /* 0x000fe2000c12e10c */
[----:B------:R-:W-:Y:S05]  /*0bc0*/  EXIT ;  /* 0x000000000000794d */ /* 0x000fea0003800000 */
.L_x_14:
        /* <DEDUP_REMOVED lines=11> */
.L_x_16:


//--------------------- .nv.shared.reserved.0     --------------------------
	.section	.nv.shared.reserved.0,"aw",@nobits
	.weak		__nv_reservedSMEM_offset_0_alias
	.size		__nv_reservedSMEM_offset_0_alias, 0, 64
	.other		__nv_reservedSMEM_offset_0_alias,@"STO_CUDA_RESERVED_SHARED STV_DEFAULT"
__nv_reservedSMEM_offset_0_alias:
	.zero		0
	.zero		64


//--------------------- .nv.constant0._Z22fitnessKernelOptimizediiiiiiiPiS_S_iS_S_S_ --------------------------
	.section	.nv.constant0._Z22fitnessKernelOptimizediiiiiiiPiS_S_iS_S_S_,"a",@progbits
	.sectionflags	@""
	.align	4
.nv.constant0._Z22fitnessKernelOptimizediiiiiiiPiS_S_iS_S_S_:
	.zero		984


//--------------------- .nv.constant0._Z13fitnessKerneliiiiiiiPiS_S_iS_S_S_ --------------------------
	.section	.nv.constant0._Z13fitnessKerneliiiiiiiPiS_S_iS_S_S_,"a",@progbits
	.sectionflags	@""
	.align	4
.nv.constant0._Z13fitnessKerneliiiiiiiPiS_S_iS_S_S_:
	.zero		984


//--------------------- SYMBOLS --------------------------

	.type		.nv.reservedSmem.offset0,@object
	.size		.nv.reservedSmem.offset0,0x4
